// auto-generated by cutlass_sweep.gemm — config: {"arch": "sm_100", "cluster_m": 2, "cluster_n": 1, "dtype": "e4m3", "dtype_b": "e4m3", "layout": "nt", "stages": 0, "tile_k": 128, "tile_m": 128, "tile_n": 128}
#include "cutlass/cutlass.h"
#include "cutlass/gemm/collective/collective_builder.hpp"
#include "cutlass/gemm/device/gemm_universal_adapter.h"
#include "cutlass/gemm/kernel/gemm_universal.hpp"
#include "cutlass/epilogue/collective/collective_builder.hpp"

using ElemA = cutlass::float_e4m3_t;
using ElemB = cutlass::float_e4m3_t;
using ElemCD = cutlass::float_e4m3_t;
using Acc  = float;
using TileShape    = cute::Shape<cute::_128, cute::_128, cute::_128>;
using ClusterShape = cute::Shape<cute::_2, cute::_1, cute::_1>;

using CollectiveEpilogue = typename cutlass::epilogue::collective::CollectiveBuilder<
    cutlass::arch::Sm100, cutlass::arch::OpClassTensorOp,
    TileShape, ClusterShape,
    cutlass::epilogue::collective::EpilogueTileAuto,
    Acc, Acc,
    ElemCD, cutlass::layout::RowMajor, 128 / cutlass::sizeof_bits<ElemCD>::value,
    ElemCD, cutlass::layout::RowMajor, 128 / cutlass::sizeof_bits<ElemCD>::value,
    cutlass::epilogue::collective::EpilogueScheduleAuto
  >::CollectiveOp;

using CollectiveMainloop = typename cutlass::gemm::collective::CollectiveBuilder<
    cutlass::arch::Sm100, cutlass::arch::OpClassTensorOp,
    ElemA, cutlass::layout::RowMajor, 128 / cutlass::sizeof_bits<ElemA>::value,
    ElemB, cutlass::layout::ColumnMajor, 128 / cutlass::sizeof_bits<ElemB>::value,
    Acc,
    TileShape, ClusterShape,
    cutlass::gemm::collective::StageCountAutoCarveout<static_cast<int>(sizeof(typename CollectiveEpilogue::SharedStorage))>,
    cutlass::gemm::collective::KernelScheduleAuto
  >::CollectiveOp;

using GemmKernel = cutlass::gemm::kernel::GemmUniversal<
    cute::Shape<int,int,int,int>,
    CollectiveMainloop,
    CollectiveEpilogue
>;
using Gemm = cutlass::gemm::device::GemmUniversalAdapter<GemmKernel>;

// Force the device kernel symbol into the cubin without needing a host main.
auto* _anchor = &cutlass::device_kernel<GemmKernel>;


// ===== COMPILED SASS (sm_100a) =====

	.target	sm_100a

	.elftype	@"ET_EXEC"


//--------------------- .note.nv.tkinfo           --------------------------
	.section	.note.nv.tkinfo,"",@"SHT_NOTE"
	.sectionflags	@"SHF_NOTE_NV_TKINFO"
	.tkinfo
        /*0018*/ 	.word	0x00000002
        /*0030*/ 	.string	""
        /*0030*/ 	.string	"ptxas"
        /*0030*/ 	.string	"Cuda compilation tools, release 13.0, V13.0.88"
        /*0030*/ 	.string	"Build cuda_13.0.r13.0/compiler.36424714_0"
        /*0030*/ 	.string	"-arch sm_100a -m 64 "



//--------------------- .note.nv.cuinfo           --------------------------
	.section	.note.nv.cuinfo,"",@"SHT_NOTE"
	.sectionflags	@"SHF_NOTE_NV_CUINFO"
        /*0018*/ 	.short	0x0002
        /*001a*/ 	.short	0x0064
        /*001c*/ 	.short	0x0082
	.zero		2


//--------------------- .nv.info                  --------------------------
	.section	.nv.info,"",@"SHT_CUDA_INFO"
	.align	4


	//----- nvinfo : EIATTR_REGCOUNT
	.align		4
        /*0000*/ 	.byte	0x04, 0x2f
        /*0002*/ 	.short	(.L_19 - .L_18)
	.align		4
.L_18:
        /*0004*/ 	.word	index@(_ZN7cutlass13device_kernelINS_4gemm6kernel13GemmUniversalIN4cute5tupleIJiiiiEEENS1_10collective13CollectiveMmaINS1_35MainloopSm100TmaUmmaWarpSpecializedILi13ELi2ELi4ENS5_IJNS4_1CILi2EEENSA_ILi1EEESC_EEEEENS5_IJNSA_ILi128EEESF_SF_EEENS_12float_e4m3_tENS5_IJlSC_lEEESH_SI_NS4_8TiledMMAINS4_8MMA_AtomIJNS4_10MMA_TraitsINS4_25SM100_MMA_F8F6F4_2x1SM_SSEJSH_SH_fSF_SF_NS4_17integral_constantINS4_4UMMA5MajorELSP_0EEESQ_NSN_INSO_7ScaleInELSR_0EEESS_EEEEEENS4_6LayoutINS5_IJSC_SC_SC_EEENS5_IJNSA_ILi0EEESX_SX_EEEEENS5_IJNS4_10UnderscoreES10_S10_EEEEENS4_18SM100_TMA_2SM_LOADENS4_14ComposedLayoutINS4_7SwizzleILi3ELi4ELi3EEENS4_18smem_ptr_flag_bitsILi8EEENSV_INS5_IJNSA_ILi8EEESF_EEENS5_IJSF_SC_EEEEEEEvNS4_8identityES13_S1D_vS1E_EENS_8epilogue10collective18CollectiveEpilogueINS1G_23Sm100TmaWarpSpecializedILi2ELi2ELi32ELb0ELb0EEEJNS5_IJNSA_ILi64EEESF_SF_EEENS5_IJNSV_IS1L_SC_EENSV_INS5_IJNSA_ILi32EEESB_EEENS5_IJSC_S1L_EEEEEEEESH_SI_SH_SI_NS1G_6fusion15FusionCallbacksIS1K_NS1T_17LinearCombinationISH_fSH_fLNS_15FloatRoundStyleE2EEES1M_S1S_JEEENS4_5SM1004TMEM4LOAD26SM100_TMEM_LOAD_32dp32b32xENS4_13SM90_TMA_LOADENS14_INS15_ILi1ELi4ELi3EEES18_NSV_INS5_IJS19_S1O_EEENS5_IJS1O_SC_EEEEEEENS4_39AutoVectorizingCopyWithAssumedAlignmentILi128EEENS4_14SM90_TMA_STOREES28_S2A_S2A_EEEvvEEEEvNT_6ParamsE)
        /*0008*/ 	.word	0x00000080


	//----- nvinfo : EIATTR_FRAME_SIZE
	.align		4
.L_19:
        /*000c*/ 	.byte	0x04, 0x11
        /*000e*/ 	.short	(.L_21 - .L_20)
	.align		4
.L_20:
        /*0010*/ 	.word	index@($__internal_2_$__cuda_sm10x_tcgen05_guardrail_trap_unallocated_columns_being_dealloced)
        /*0014*/ 	.word	0x00000000


	//----- nvinfo : EIATTR_FRAME_SIZE
	.align		4
.L_21:
        /*0018*/ 	.byte	0x04, 0x11
        /*001a*/ 	.short	(.L_23 - .L_22)
	.align		4
.L_22:
        /*001c*/ 	.word	index@($__internal_1_$__cuda_sm10x_tcgen05_guardrail_trap_phase_invalid_during_alloc)
        /*0020*/ 	.word	0x00000000


	//----- nvinfo : EIATTR_FRAME_SIZE
	.align		4
.L_23:
        /*0024*/ 	.byte	0x04, 0x11
        /*0026*/ 	.short	(.L_25 - .L_24)
	.align		4
.L_24:
        /*0028*/ 	.word	index@($__internal_0_$__cuda_sm10x_tcgen05_guardrail_trap_col_being_dealloced_not_returned_by_alloc)
        /*002c*/ 	.word	0x00000000


	//----- nvinfo : EIATTR_FRAME_SIZE
	.align		4
.L_25:
        /*0030*/ 	.byte	0x04, 0x11
        /*0032*/ 	.short	(.L_27 - .L_26)
	.align		4
.L_26:
        /*0034*/ 	.word	index@(_ZN7cutlass13device_kernelINS_4gemm6kernel13GemmUniversalIN4cute5tupleIJiiiiEEENS1_10collective13CollectiveMmaINS1_35MainloopSm100TmaUmmaWarpSpecializedILi13ELi2ELi4ENS5_IJNS4_1CILi2EEENSA_ILi1EEESC_EEEEENS5_IJNSA_ILi128EEESF_SF_EEENS_12float_e4m3_tENS5_IJlSC_lEEESH_SI_NS4_8TiledMMAINS4_8MMA_AtomIJNS4_10MMA_TraitsINS4_25SM100_MMA_F8F6F4_2x1SM_SSEJSH_SH_fSF_SF_NS4_17integral_constantINS4_4UMMA5MajorELSP_0EEESQ_NSN_INSO_7ScaleInELSR_0EEESS_EEEEEENS4_6LayoutINS5_IJSC_SC_SC_EEENS5_IJNSA_ILi0EEESX_SX_EEEEENS5_IJNS4_10UnderscoreES10_S10_EEEEENS4_18SM100_TMA_2SM_LOADENS4_14ComposedLayoutINS4_7SwizzleILi3ELi4ELi3EEENS4_18smem_ptr_flag_bitsILi8EEENSV_INS5_IJNSA_ILi8EEESF_EEENS5_IJSF_SC_EEEEEEEvNS4_8identityES13_S1D_vS1E_EENS_8epilogue10collective18CollectiveEpilogueINS1G_23Sm100TmaWarpSpecializedILi2ELi2ELi32ELb0ELb0EEEJNS5_IJNSA_ILi64EEESF_SF_EEENS5_IJNSV_IS1L_SC_EENSV_INS5_IJNSA_ILi32EEESB_EEENS5_IJSC_S1L_EEEEEEEESH_SI_SH_SI_NS1G_6fusion15FusionCallbacksIS1K_NS1T_17LinearCombinationISH_fSH_fLNS_15FloatRoundStyleE2EEES1M_S1S_JEEENS4_5SM1004TMEM4LOAD26SM100_TMEM_LOAD_32dp32b32xENS4_13SM90_TMA_LOADENS14_INS15_ILi1ELi4ELi3EEES18_NSV_INS5_IJS19_S1O_EEENS5_IJS1O_SC_EEEEEEENS4_39AutoVectorizingCopyWithAssumedAlignmentILi128EEENS4_14SM90_TMA_STOREES28_S2A_S2A_EEEvvEEEEvNT_6ParamsE)
        /*0038*/ 	.word	0x00000000


	//----- nvinfo : EIATTR_MIN_STACK_SIZE
	.align		4
.L_27:
        /*003c*/ 	.byte	0x04, 0x12
        /*003e*/ 	.short	(.L_29 - .L_28)
	.align		4
.L_28:
        /*0040*/ 	.word	index@(_ZN7cutlass13device_kernelINS_4gemm6kernel13GemmUniversalIN4cute5tupleIJiiiiEEENS1_10collective13CollectiveMmaINS1_35MainloopSm100TmaUmmaWarpSpecializedILi13ELi2ELi4ENS5_IJNS4_1CILi2EEENSA_ILi1EEESC_EEEEENS5_IJNSA_ILi128EEESF_SF_EEENS_12float_e4m3_tENS5_IJlSC_lEEESH_SI_NS4_8TiledMMAINS4_8MMA_AtomIJNS4_10MMA_TraitsINS4_25SM100_MMA_F8F6F4_2x1SM_SSEJSH_SH_fSF_SF_NS4_17integral_constantINS4_4UMMA5MajorELSP_0EEESQ_NSN_INSO_7ScaleInELSR_0EEESS_EEEEEENS4_6LayoutINS5_IJSC_SC_SC_EEENS5_IJNSA_ILi0EEESX_SX_EEEEENS5_IJNS4_10UnderscoreES10_S10_EEEEENS4_18SM100_TMA_2SM_LOADENS4_14ComposedLayoutINS4_7SwizzleILi3ELi4ELi3EEENS4_18smem_ptr_flag_bitsILi8EEENSV_INS5_IJNSA_ILi8EEESF_EEENS5_IJSF_SC_EEEEEEEvNS4_8identityES13_S1D_vS1E_EENS_8epilogue10collective18CollectiveEpilogueINS1G_23Sm100TmaWarpSpecializedILi2ELi2ELi32ELb0ELb0EEEJNS5_IJNSA_ILi64EEESF_SF_EEENS5_IJNSV_IS1L_SC_EENSV_INS5_IJNSA_ILi32EEESB_EEENS5_IJSC_S1L_EEEEEEEESH_SI_SH_SI_NS1G_6fusion15FusionCallbacksIS1K_NS1T_17LinearCombinationISH_fSH_fLNS_15FloatRoundStyleE2EEES1M_S1S_JEEENS4_5SM1004TMEM4LOAD26SM100_TMEM_LOAD_32dp32b32xENS4_13SM90_TMA_LOADENS14_INS15_ILi1ELi4ELi3EEES18_NSV_INS5_IJS19_S1O_EEENS5_IJS1O_SC_EEEEEEENS4_39AutoVectorizingCopyWithAssumedAlignmentILi128EEENS4_14SM90_TMA_STOREES28_S2A_S2A_EEEvvEEEEvNT_6ParamsE)
        /*0044*/ 	.word	0x00000000
.L_29:


//--------------------- .nv.compat                --------------------------
	.section	.nv.compat,"",@"SHT_CUDA_COMPAT_INFO"
	.align	4
        /*0000*/ 	.byte	0x02, 0x09, 0x01, 0x00, 0x02, 0x02, 0x02, 0x00, 0x02, 0x05, 0x05, 0x00, 0x03, 0x07, 0x01, 0x01
        /*0010*/ 	.byte	0x02, 0x03, 0x01, 0x00, 0x02, 0x06, 0x01, 0x00, 0x04, 0x0b, 0x08, 0x00, 0x09, 0x00, 0x00, 0x00
        /*0020*/ 	.byte	0x00, 0x00, 0x00, 0x00


//--------------------- .nv.info._ZN7cutlass13device_kernelINS_4gemm6kernel13GemmUniversalIN4cute5tupleIJiiiiEEENS1_10collective13CollectiveMmaINS1_35MainloopSm100TmaUmmaWarpSpecializedILi13ELi2ELi4ENS5_IJNS4_1CILi2EEENSA_ILi1EEESC_EEEEENS5_IJNSA_ILi128EEESF_SF_EEENS_12float_e4m3_tENS5_IJlSC_lEEESH_SI_NS4_8TiledMMAINS4_8MMA_AtomIJNS4_10MMA_TraitsINS4_25SM100_MMA_F8F6F4_2x1SM_SSEJSH_SH_fSF_SF_NS4_17integral_constantINS4_4UMMA5MajorELSP_0EEESQ_NSN_INSO_7ScaleInELSR_0EEESS_EEEEEENS4_6LayoutINS5_IJSC_SC_SC_EEENS5_IJNSA_ILi0EEESX_SX_EEEEENS5_IJNS4_10UnderscoreES10_S10_EEEEENS4_18SM100_TMA_2SM_LOADENS4_14ComposedLayoutINS4_7SwizzleILi3ELi4ELi3EEENS4_18smem_ptr_flag_bitsILi8EEENSV_INS5_IJNSA_ILi8EEESF_EEENS5_IJSF_SC_EEEEEEEvNS4_8identityES13_S1D_vS1E_EENS_8epilogue10collective18CollectiveEpilogueINS1G_23Sm100TmaWarpSpecializedILi2ELi2ELi32ELb0ELb0EEEJNS5_IJNSA_ILi64EEESF_SF_EEENS5_IJNSV_IS1L_SC_EENSV_INS5_IJNSA_ILi32EEESB_EEENS5_IJSC_S1L_EEEEEEEESH_SI_SH_SI_NS1G_6fusion15FusionCallbacksIS1K_NS1T_17LinearCombinationISH_fSH_fLNS_15FloatRoundStyleE2EEES1M_S1S_JEEENS4_5SM1004TMEM4LOAD26SM100_TMEM_LOAD_32dp32b32xENS4_13SM90_TMA_LOADENS14_INS15_ILi1ELi4ELi3EEES18_NSV_INS5_IJS19_S1O_EEENS5_IJS1O_SC_EEEEEEENS4_39AutoVectorizingCopyWithAssumedAlignmentILi128EEENS4_14SM90_TMA_STOREES28_S2A_S2A_EEEvvEEEEvNT_6ParamsE --------------------------
	.section	.nv.info._ZN7cutlass13device_kernelINS_4gemm6kernel13GemmUniversalIN4cute5tupleIJiiiiEEENS1_10collective13CollectiveMmaINS1_35MainloopSm100TmaUmmaWarpSpecializedILi13ELi2ELi4ENS5_IJNS4_1CILi2EEENSA_ILi1EEESC_EEEEENS5_IJNSA_ILi128EEESF_SF_EEENS_12float_e4m3_tENS5_IJlSC_lEEESH_SI_NS4_8TiledMMAINS4_8MMA_AtomIJNS4_10MMA_TraitsINS4_25SM100_MMA_F8F6F4_2x1SM_SSEJSH_SH_fSF_SF_NS4_17integral_constantINS4_4UMMA5MajorELSP_0EEESQ_NSN_INSO_7ScaleInELSR_0EEESS_EEEEEENS4_6LayoutINS5_IJSC_SC_SC_EEENS5_IJNSA_ILi0EEESX_SX_EEEEENS5_IJNS4_10UnderscoreES10_S10_EEEEENS4_18SM100_TMA_2SM_LOADENS4_14ComposedLayoutINS4_7SwizzleILi3ELi4ELi3EEENS4_18smem_ptr_flag_bitsILi8EEENSV_INS5_IJNSA_ILi8EEESF_EEENS5_IJSF_SC_EEEEEEEvNS4_8identityES13_S1D_vS1E_EENS_8epilogue10collective18CollectiveEpilogueINS1G_23Sm100TmaWarpSpecializedILi2ELi2ELi32ELb0ELb0EEEJNS5_IJNSA_ILi64EEESF_SF_EEENS5_IJNSV_IS1L_SC_EENSV_INS5_IJNSA_ILi32EEESB_EEENS5_IJSC_S1L_EEEEEEEESH_SI_SH_SI_NS1G_6fusion15FusionCallbacksIS1K_NS1T_17LinearCombinationISH_fSH_fLNS_15FloatRoundStyleE2EEES1M_S1S_JEEENS4_5SM1004TMEM4LOAD26SM100_TMEM_LOAD_32dp32b32xENS4_13SM90_TMA_LOADENS14_INS15_ILi1ELi4ELi3EEES18_NSV_INS5_IJS19_S1O_EEENS5_IJS1O_SC_EEEEEEENS4_39AutoVectorizingCopyWithAssumedAlignmentILi128EEENS4_14SM90_TMA_STOREES28_S2A_S2A_EEEvvEEEEvNT_6ParamsE,"",@"SHT_CUDA_INFO"
	.sectionflags	@""
	.align	4


	//----- nvinfo : EIATTR_CUDA_API_VERSION
	.align		4
        /*0000*/ 	.byte	0x04, 0x37
        /*0002*/ 	.short	(.L_31 - .L_30)
.L_30:
        /*0004*/ 	.word	0x00000082


	//----- nvinfo : EIATTR_KPARAM_INFO
	.align		4
.L_31:
        /*0008*/ 	.byte	0x04, 0x17
        /*000a*/ 	.short	(.L_33 - .L_32)
.L_32:
        /*000c*/ 	.word	0x00000000
        /*0010*/ 	.short	0x0000
        /*0012*/ 	.short	0x0000
        /*0014*/ 	.byte	0x00, 0xf0, 0x01, 0x20


	//----- nvinfo : EIATTR_AT_ENTRY_FRAGMENTS
	.align		4
.L_33:
        /*0018*/ 	.byte	0x04, 0x4f
        /*001a*/ 	.short	(.L_35 - .L_34)


	//   ....[0]....
.L_34:
        /*001c*/ 	.word	0x00000007


	//----- nvinfo : EIATTR_RESERVED_SMEM_USED
	.align		4
.L_35:
        /*0020*/ 	.byte	0x01, 0x41
	.zero		2


	//----- nvinfo : EIATTR_SPARSE_MMA_MASK
	.align		4
        /*0024*/ 	.byte	0x03, 0x50
        /*0026*/ 	.short	0x0000


	//----- nvinfo : EIATTR_TCGEN05_2CTA_USED
	.align		4
        /*0028*/ 	.byte	0x01, 0x52
	.zero		2


	//----- nvinfo : EIATTR_MAXREG_COUNT
	.align		4
        /*002c*/ 	.byte	0x03, 0x1b
        /*002e*/ 	.short	0x00ff


	//----- nvinfo : EIATTR_NUM_BARRIERS
	.align		4
        /*0030*/ 	.byte	0x02, 0x4c
        /*0032*/ 	.byte	0x07
	.zero		1


	//----- nvinfo : EIATTR_EXTERNS
	.align		4
        /*0034*/ 	.byte	0x04, 0x0f
        /*0036*/ 	.short	(.L_37 - .L_36)


	//   ....[0]....
	.align		4
.L_36:
        /*0038*/ 	.word	index@(__assertfail)


	//----- nvinfo : EIATTR_MERCURY_ISA_VERSION
	.align		4
.L_37:
        /*003c*/ 	.byte	0x03, 0x5f
        /*003e*/ 	.short	0x0101


	//----- nvinfo : EIATTR_INT_WARP_WIDE_INSTR_OFFSETS
	.align		4
        /*0040*/ 	.byte	0x04, 0x31
        /*0042*/ 	.short	(.L_39 - .L_38)


	//   ....[0]....
.L_38:
        /*0044*/ 	.word	0x00000e20


	//   ....[1]....
        /*0048*/ 	.word	0x00000ec0


	//   ....[2]....
        /*004c*/ 	.word	0x000021f0


	//   ....[3]....
        /*0050*/ 	.word	0x000045e0


	//   ....[4]....
        /*0054*/ 	.word	0x00004600


	//   ....[5]....
        /*0058*/ 	.word	0x00004630


	//   ....[6]....
        /*005c*/ 	.word	0x00004f60


	//   ....[7]....
        /*0060*/ 	.word	0x00004f80


	//   ....[8]....
        /*0064*/ 	.word	0x00005080


	//   ....[9]....
        /*0068*/ 	.word	0x00005210


	//   ....[10]....
        /*006c*/ 	.word	0x00005220


	//   ....[11]....
        /*0070*/ 	.word	0x000053b0


	//----- nvinfo : EIATTR_COOP_GROUP_MASK_REGIDS
	.align		4
.L_39:
        /*0074*/ 	.byte	0x04, 0x29
        /*0076*/ 	.short	(.L_41 - .L_40)


	//   ....[0]....
.L_40:
        /*0078*/ 	.word	0xffffffff


	//   ....[1]....
        /*007c*/ 	.word	0xffffffff


	//   ....[2]....
        /*0080*/ 	.word	0xffffffff


	//   ....[3]....
        /*0084*/ 	.word	0xffffffff


	//   ....[4]....
        /*0088*/ 	.word	0xffffffff


	//   ....[5]....
        /*008c*/ 	.word	0xffffffff


	//   ....[6]....
        /*0090*/ 	.word	0xffffffff


	//   ....[7]....
        /*0094*/ 	.word	0xffffffff


	//   ....[8]....
        /*0098*/ 	.word	0xffffffff


	//   ....[9]....
        /*009c*/ 	.word	0xffffffff


	//   ....[10]....
        /*00a0*/ 	.word	0xffffffff


	//   ....[11]....
        /*00a4*/ 	.word	0xffffffff


	//   ....[12]....
        /*00a8*/ 	.word	0xffffffff


	//   ....[13]....
        /*00ac*/ 	.word	0xffffffff


	//----- nvinfo : EIATTR_COOP_GROUP_INSTR_OFFSETS
	.align		4
.L_41:
        /*00b0*/ 	.byte	0x04, 0x28
        /*00b2*/ 	.short	(.L_43 - .L_42)


	//   ....[0]....
.L_42:
        /*00b4*/ 	.word	0x000000c0


	//   ....[1]....
        /*00b8*/ 	.word	0x00000500


	//   ....[2]....
        /*00bc*/ 	.word	0x000007d0


	//   ....[3]....
        /*00c0*/ 	.word	0x00000920


	//   ....[4]....
        /*00c4*/ 	.word	0x00000a10


	//   ....[5]....
        /*00c8*/ 	.word	0x00000b70


	//   ....[6]....
        /*00cc*/ 	.word	0x00000d00


	//   ....[7]....
        /*00d0*/ 	.word	0x00000f40


	//   ....[8]....
        /*00d4*/ 	.word	0x000020d0


	//   ....[9]....
        /*00d8*/ 	.word	0x000033c0


	//   ....[10]....
        /*00dc*/ 	.word	0x00003890


	//   ....[11]....
        /*00e0*/ 	.word	0x000038c0


	//   ....[12]....
        /*00e4*/ 	.word	0x000044e0


	//   ....[13]....
        /*00e8*/ 	.word	0x000046f0


	//----- nvinfo : EIATTR_VRC_CTA_INIT_COUNT
	.align		4
.L_43:
        /*00ec*/ 	.byte	0x02, 0x4a
        /*00ee*/ 	.byte	0x80
	.zero		1


	//----- nvinfo : EIATTR_SYSCALL_OFFSETS
	.align		4
        /*00f0*/ 	.byte	0x04, 0x46
        /*00f2*/ 	.short	(.L_45 - .L_44)


	//   ....[0]....
.L_44:
        /*00f4*/ 	.word	0x00005e00


	//   ....[1]....
        /*00f8*/ 	.word	0x00005f40


	//   ....[2]....
        /*00fc*/ 	.word	0x00006730


	//   ....[3]....
        /*0100*/ 	.word	0x00007510


	//----- nvinfo : EIATTR_MBARRIER_INSTR_OFFSETS
	.align		4
.L_45:
        /*0104*/ 	.byte	0x04, 0x39
        /*0106*/ 	.short	(.L_47 - .L_46)


	//   ....[0]....
.L_46:
        /*0108*/ 	.word	0x00000610
        /*010c*/ 	.word	0x000000ff
        /*0110*/ 	.word	0x00000000
        /*0114*/ 	.short	0x0100
        /*0116*/ 	.byte	0x08
	.zero		1


	//   ....[1]....
        /*0118*/ 	.word	0x00000620
        /*011c*/ 	.word	0x000000ff
        /*0120*/ 	.word	0x00000068
        /*0124*/ 	.short	0x0100
        /*0126*/ 	.byte	0x08
	.zero		1


	//   ....[2]....
        /*0128*/ 	.word	0x00000630
        /*012c*/ 	.word	0x000000ff
        /*0130*/ 	.word	0x00000008
        /*0134*/ 	.short	0x0100
        /*0136*/ 	.byte	0x08
	.zero		1


	//   ....[3]....
        /*0138*/ 	.word	0x00000640
        /*013c*/ 	.word	0x000000ff
        /*0140*/ 	.word	0x00000070
        /*0144*/ 	.short	0x0100
        /*0146*/ 	.byte	0x08
	.zero		1


	//   ....[4]....
        /*0148*/ 	.word	0x00000650
        /*014c*/ 	.word	0x000000ff
        /*0150*/ 	.word	0x00000010
        /*0154*/ 	.short	0x0100
        /*0156*/ 	.byte	0x08
	.zero		1


	//   ....[5]....
        /*0158*/ 	.word	0x00000660
        /*015c*/ 	.word	0x000000ff
        /*0160*/ 	.word	0x00000078
        /*0164*/ 	.short	0x0100
        /*0166*/ 	.byte	0x08
	.zero		1


	//   ....[6]....
        /*0168*/ 	.word	0x00000670
        /*016c*/ 	.word	0x000000ff
        /*0170*/ 	.word	0x00000018
        /*0174*/ 	.short	0x0100
        /*0176*/ 	.byte	0x08
	.zero		1


	//   ....[7]....
        /*0178*/ 	.word	0x00000680
        /*017c*/ 	.word	0x000000ff
        /*0180*/ 	.word	0x00000080
        /*0184*/ 	.short	0x0100
        /*0186*/ 	.byte	0x08
	.zero		1


	//   ....[8]....
        /*0188*/ 	.word	0x00000690
        /*018c*/ 	.word	0x000000ff
        /*0190*/ 	.word	0x00000020
        /*0194*/ 	.short	0x0100
        /*0196*/ 	.byte	0x08
	.zero		1


	//   ....[9]....
        /*0198*/ 	.word	0x000006a0
        /*019c*/ 	.word	0x000000ff
        /*01a0*/ 	.word	0x00000088
        /*01a4*/ 	.short	0x0100
        /*01a6*/ 	.byte	0x08
	.zero		1


	//   ....[10]....
        /*01a8*/ 	.word	0x000006b0
        /*01ac*/ 	.word	0x000000ff
        /*01b0*/ 	.word	0x00000028
        /*01b4*/ 	.short	0x0100
        /*01b6*/ 	.byte	0x08
	.zero		1


	//   ....[11]....
        /*01b8*/ 	.word	0x000006c0
        /*01bc*/ 	.word	0x000000ff
        /*01c0*/ 	.word	0x00000090
        /*01c4*/ 	.short	0x0100
        /*01c6*/ 	.byte	0x08
	.zero		1


	//   ....[12]....
        /*01c8*/ 	.word	0x000006d0
        /*01cc*/ 	.word	0x000000ff
        /*01d0*/ 	.word	0x00000030
        /*01d4*/ 	.short	0x0100
        /*01d6*/ 	.byte	0x08
	.zero		1


	//   ....[13]....
        /*01d8*/ 	.word	0x000006e0
        /*01dc*/ 	.word	0x000000ff
        /*01e0*/ 	.word	0x00000098
        /*01e4*/ 	.short	0x0100
        /*01e6*/ 	.byte	0x08
	.zero		1


	//   ....[14]....
        /*01e8*/ 	.word	0x000006f0
        /*01ec*/ 	.word	0x000000ff
        /*01f0*/ 	.word	0x00000038
        /*01f4*/ 	.short	0x0100
        /*01f6*/ 	.byte	0x08
	.zero		1


	//   ....[15]....
        /*01f8*/ 	.word	0x00000700
        /*01fc*/ 	.word	0x000000ff
        /*0200*/ 	.word	0x000000a0
        /*0204*/ 	.short	0x0100
        /*0206*/ 	.byte	0x08
	.zero		1


	//   ....[16]....
        /*0208*/ 	.word	0x00000710
        /*020c*/ 	.word	0x000000ff
        /*0210*/ 	.word	0x00000040
        /*0214*/ 	.short	0x0100
        /*0216*/ 	.byte	0x08
	.zero		1


	//   ....[17]....
        /*0218*/ 	.word	0x00000720
        /*021c*/ 	.word	0x000000ff
        /*0220*/ 	.word	0x000000a8
        /*0224*/ 	.short	0x0100
        /*0226*/ 	.byte	0x08
	.zero		1


	//   ....[18]....
        /*0228*/ 	.word	0x00000730
        /*022c*/ 	.word	0x000000ff
        /*0230*/ 	.word	0x00000048
        /*0234*/ 	.short	0x0100
        /*0236*/ 	.byte	0x08
	.zero		1


	//   ....[19]....
        /*0238*/ 	.word	0x00000740
        /*023c*/ 	.word	0x000000ff
        /*0240*/ 	.word	0x000000b0
        /*0244*/ 	.short	0x0100
        /*0246*/ 	.byte	0x08
	.zero		1


	//   ....[20]....
        /*0248*/ 	.word	0x00000750
        /*024c*/ 	.word	0x000000ff
        /*0250*/ 	.word	0x00000050
        /*0254*/ 	.short	0x0100
        /*0256*/ 	.byte	0x08
	.zero		1


	//   ....[21]....
        /*0258*/ 	.word	0x00000760
        /*025c*/ 	.word	0x000000ff
        /*0260*/ 	.word	0x000000b8
        /*0264*/ 	.short	0x0100
        /*0266*/ 	.byte	0x08
	.zero		1


	//   ....[22]....
        /*0268*/ 	.word	0x00000770
        /*026c*/ 	.word	0x000000ff
        /*0270*/ 	.word	0x00000058
        /*0274*/ 	.short	0x0100
        /*0276*/ 	.byte	0x08
	.zero		1


	//   ....[23]....
        /*0278*/ 	.word	0x00000780
        /*027c*/ 	.word	0x000000ff
        /*0280*/ 	.word	0x000000c0
        /*0284*/ 	.short	0x0100
        /*0286*/ 	.byte	0x08
	.zero		1


	//   ....[24]....
        /*0288*/ 	.word	0x00000790
        /*028c*/ 	.word	0x000000ff
        /*0290*/ 	.word	0x00000060
        /*0294*/ 	.short	0x0100
        /*0296*/ 	.byte	0x08
	.zero		1


	//   ....[25]....
        /*0298*/ 	.word	0x000007a0
        /*029c*/ 	.word	0x000000ff
        /*02a0*/ 	.word	0x000000c8
        /*02a4*/ 	.short	0x0100
        /*02a6*/ 	.byte	0x08
	.zero		1


	//   ....[26]....
        /*02a8*/ 	.word	0x000008d0
        /*02ac*/ 	.word	0x000000ff
        /*02b0*/ 	.word	0x000000d0
        /*02b4*/ 	.short	0x0100
        /*02b6*/ 	.byte	0x09
	.zero		1


	//   ....[27]....
        /*02b8*/ 	.word	0x000008e0
        /*02bc*/ 	.word	0x000000ff
        /*02c0*/ 	.word	0x000000e0
        /*02c4*/ 	.short	0x0100
        /*02c6*/ 	.byte	0x09
	.zero		1


	//   ....[28]....
        /*02c8*/ 	.word	0x000008f0
        /*02cc*/ 	.word	0x000000ff
        /*02d0*/ 	.word	0x000000d8
        /*02d4*/ 	.short	0x0100
        /*02d6*/ 	.byte	0x09
	.zero		1


	//   ....[29]....
        /*02d8*/ 	.word	0x00000900
        /*02dc*/ 	.word	0x000000ff
        /*02e0*/ 	.word	0x000000e8
        /*02e4*/ 	.short	0x0100
        /*02e6*/ 	.byte	0x09
	.zero		1


	//   ....[30]....
        /*02e8*/ 	.word	0x000009e0
        /*02ec*/ 	.word	0x000000ff
        /*02f0*/ 	.word	0x000000f0
        /*02f4*/ 	.short	0x0100
        /*02f6*/ 	.byte	0x08
	.zero		1


	//   ....[31]....
        /*02f8*/ 	.word	0x000009f0
        /*02fc*/ 	.word	0x000000ff
        /*0300*/ 	.word	0x000000f8
        /*0304*/ 	.short	0x0100
        /*0306*/ 	.byte	0x08
	.zero		1


	//   ....[32]....
        /*0308*/ 	.word	0x00000b20
        /*030c*/ 	.word	0x000000ff
        /*0310*/ 	.word	0x00000100
        /*0314*/ 	.short	0x0100
        /*0316*/ 	.byte	0x08
	.zero		1


	//   ....[33]....
        /*0318*/ 	.word	0x00000b30
        /*031c*/ 	.word	0x000000ff
        /*0320*/ 	.word	0x00000110
        /*0324*/ 	.short	0x0100
        /*0326*/ 	.byte	0x08
	.zero		1


	//   ....[34]....
        /*0328*/ 	.word	0x00000b40
        /*032c*/ 	.word	0x000000ff
        /*0330*/ 	.word	0x00000108
        /*0334*/ 	.short	0x0100
        /*0336*/ 	.byte	0x08
	.zero		1


	//   ....[35]....
        /*0338*/ 	.word	0x00000b50
        /*033c*/ 	.word	0x000000ff
        /*0340*/ 	.word	0x00000118
        /*0344*/ 	.short	0x0100
        /*0346*/ 	.byte	0x08
	.zero		1


	//   ....[36]....
        /*0348*/ 	.word	0x00000c70
        /*034c*/ 	.word	0x000000ff
        /*0350*/ 	.word	0x00000120
        /*0354*/ 	.short	0x0100
        /*0356*/ 	.byte	0x09
	.zero		1


	//   ....[37]....
        /*0358*/ 	.word	0x00000c80
        /*035c*/ 	.word	0x000000ff
        /*0360*/ 	.word	0x00000140
        /*0364*/ 	.short	0x0100
        /*0366*/ 	.byte	0x09
	.zero		1


	//   ....[38]....
        /*0368*/ 	.word	0x00000c90
        /*036c*/ 	.word	0x000000ff
        /*0370*/ 	.word	0x00000128
        /*0374*/ 	.short	0x0100
        /*0376*/ 	.byte	0x09
	.zero		1


	//   ....[39]....
        /*0378*/ 	.word	0x00000ca0
        /*037c*/ 	.word	0x000000ff
        /*0380*/ 	.word	0x00000148
        /*0384*/ 	.short	0x0100
        /*0386*/ 	.byte	0x09
	.zero		1


	//   ....[40]....
        /*0388*/ 	.word	0x00000cb0
        /*038c*/ 	.word	0x000000ff
        /*0390*/ 	.word	0x00000130
        /*0394*/ 	.short	0x0100
        /*0396*/ 	.byte	0x09
	.zero		1


	//   ....[41]....
        /*0398*/ 	.word	0x00000cc0
        /*039c*/ 	.word	0x000000ff
        /*03a0*/ 	.word	0x00000150
        /*03a4*/ 	.short	0x0100
        /*03a6*/ 	.byte	0x09
	.zero		1


	//   ....[42]....
        /*03a8*/ 	.word	0x00000cd0
        /*03ac*/ 	.word	0x000000ff
        /*03b0*/ 	.word	0x00000138
        /*03b4*/ 	.short	0x0100
        /*03b6*/ 	.byte	0x09
	.zero		1


	//   ....[43]....
        /*03b8*/ 	.word	0x00000ce0
        /*03bc*/ 	.word	0x000000ff
        /*03c0*/ 	.word	0x00000158
        /*03c4*/ 	.short	0x0100
        /*03c6*/ 	.byte	0x09
	.zero		1


	//   ....[44]....
        /*03c8*/ 	.word	0x00000dd0
        /*03cc*/ 	.word	0x000000ff
        /*03d0*/ 	.word	0x00000160
        /*03d4*/ 	.short	0x0100
        /*03d6*/ 	.byte	0x08
	.zero		1


	//   ....[45]....
        /*03d8*/ 	.word	0x00000de0
        /*03dc*/ 	.word	0x000000ff
        /*03e0*/ 	.word	0x00000170
        /*03e4*/ 	.short	0x0100
        /*03e6*/ 	.byte	0x08
	.zero		1


	//   ....[46]....
        /*03e8*/ 	.word	0x00000df0
        /*03ec*/ 	.word	0x000000ff
        /*03f0*/ 	.word	0x00000168
        /*03f4*/ 	.short	0x0100
        /*03f6*/ 	.byte	0x08
	.zero		1


	//   ....[47]....
        /*03f8*/ 	.word	0x00000e00
        /*03fc*/ 	.word	0x000000ff
        /*0400*/ 	.word	0x00000178
        /*0404*/ 	.short	0x0100
        /*0406*/ 	.byte	0x08
	.zero		1


	//   ....[48]....
        /*0408*/ 	.word	0x00000ef0
        /*040c*/ 	.word	0x000000ff
        /*0410*/ 	.word	0x00000180
        /*0414*/ 	.short	0x0100
        /*0416*/ 	.byte	0x07
	.zero		1


	//   ....[49]....
        /*0418*/ 	.word	0x00001900
        /*041c*/ 	.word	0x00000003
        /*0420*/ 	.word	0x00000170
        /*0424*/ 	.short	0x010a
        /*0426*/ 	.byte	0xff
	.zero		1


	//   ....[50]....
        /*0428*/ 	.word	0x00001930
        /*042c*/ 	.word	0x00000003
        /*0430*/ 	.word	0x00000160
        /*0434*/ 	.short	0x0101
        /*0436*/ 	.byte	0xff
	.zero		1


	//   ....[51]....
        /*0438*/ 	.word	0x00001a30
        /*043c*/ 	.word	0x000000ff
        /*0440*/ 	.word	0x00000068
        /*0444*/ 	.short	0x010a
        /*0446*/ 	.byte	0x08
	.zero		1


	//   ....[52]....
        /*0448*/ 	.word	0x00001af0
        /*044c*/ 	.word	0x000000ff
        /*0450*/ 	.word	0x00000068
        /*0454*/ 	.short	0x010a
        /*0456*/ 	.byte	0x21
	.zero		1


	//   ....[53]....
        /*0458*/ 	.word	0x00001cb0
        /*045c*/ 	.word	0x000000ff
        /*0460*/ 	.word	0x00000068
        /*0464*/ 	.short	0x010a
        /*0466*/ 	.byte	0x08
	.zero		1


	//   ....[54]....
        /*0468*/ 	.word	0x00001d90
        /*046c*/ 	.word	0x000000ff
        /*0470*/ 	.word	0x000000f8
        /*0474*/ 	.short	0x0101
        /*0476*/ 	.byte	0x06
	.zero		1


	//   ....[55]....
        /*0478*/ 	.word	0x00001db0
        /*047c*/ 	.word	0x000000ff
        /*0480*/ 	.word	0x00000068
        /*0484*/ 	.short	0x010a
        /*0486*/ 	.byte	0x08
	.zero		1


	//   ....[56]....
        /*0488*/ 	.word	0x00001e30
        /*048c*/ 	.word	0x000000ff
        /*0490*/ 	.word	0x00000068
        /*0494*/ 	.short	0x010a
        /*0496*/ 	.byte	0x11
	.zero		1


	//   ....[57]....
        /*0498*/ 	.word	0x00001fc0
        /*049c*/ 	.word	0x000000ff
        /*04a0*/ 	.word	0x00000068
        /*04a4*/ 	.short	0x010a
        /*04a6*/ 	.byte	0x08
	.zero		1


	//   ....[58]....
        /*04a8*/ 	.word	0x00002100
        /*04ac*/ 	.word	0x00000002
        /*04b0*/ 	.word	0x00000100
        /*04b4*/ 	.short	0x010a
        /*04b6*/ 	.byte	0xff
	.zero		1


	//   ....[59]....
        /*04b8*/ 	.word	0x000021c0
        /*04bc*/ 	.word	0x00000002
        /*04c0*/ 	.word	0x00000000
        /*04c4*/ 	.short	0x0101
        /*04c6*/ 	.byte	0xff
	.zero		1


	//   ....[60]....
        /*04c8*/ 	.word	0x00002720
        /*04cc*/ 	.word	0x000000ff
        /*04d0*/ 	.word	0x00000000
        /*04d4*/ 	.short	0x010a
        /*04d6*/ 	.byte	0x04
	.zero		1


	//   ....[61]....
        /*04d8*/ 	.word	0x000027b0
        /*04dc*/ 	.word	0x000000ff
        /*04e0*/ 	.word	0x00000000
        /*04e4*/ 	.short	0x010a
        /*04e6*/ 	.byte	0x04
	.zero		1


	//   ....[62]....
        /*04e8*/ 	.word	0x00002840
        /*04ec*/ 	.word	0x000000ff
        /*04f0*/ 	.word	0x00000000
        /*04f4*/ 	.short	0x010a
        /*04f6*/ 	.byte	0x04
	.zero		1


	//   ....[63]....
        /*04f8*/ 	.word	0x000028d0
        /*04fc*/ 	.word	0x000000ff
        /*0500*/ 	.word	0x00000000
        /*0504*/ 	.short	0x010a
        /*0506*/ 	.byte	0x04
	.zero		1


	//   ....[64]....
        /*0508*/ 	.word	0x00002960
        /*050c*/ 	.word	0x000000ff
        /*0510*/ 	.word	0x00000000
        /*0514*/ 	.short	0x010a
        /*0516*/ 	.byte	0x04
	.zero		1


	//   ....[65]....
        /*0518*/ 	.word	0x000029f0
        /*051c*/ 	.word	0x000000ff
        /*0520*/ 	.word	0x00000000
        /*0524*/ 	.short	0x010a
        /*0526*/ 	.byte	0x04
	.zero		1


	//   ....[66]....
        /*0528*/ 	.word	0x00002a80
        /*052c*/ 	.word	0x000000ff
        /*0530*/ 	.word	0x00000000
        /*0534*/ 	.short	0x010a
        /*0536*/ 	.byte	0x04
	.zero		1


	//   ....[67]....
        /*0538*/ 	.word	0x00002b10
        /*053c*/ 	.word	0x000000ff
        /*0540*/ 	.word	0x00000000
        /*0544*/ 	.short	0x010a
        /*0546*/ 	.byte	0x04
	.zero		1


	//   ....[68]....
        /*0548*/ 	.word	0x00002ba0
        /*054c*/ 	.word	0x000000ff
        /*0550*/ 	.word	0x00000000
        /*0554*/ 	.short	0x010a
        /*0556*/ 	.byte	0x04
	.zero		1


	//   ....[69]....
        /*0558*/ 	.word	0x00002c30
        /*055c*/ 	.word	0x000000ff
        /*0560*/ 	.word	0x00000000
        /*0564*/ 	.short	0x010a
        /*0566*/ 	.byte	0x04
	.zero		1


	//   ....[70]....
        /*0568*/ 	.word	0x00002cc0
        /*056c*/ 	.word	0x000000ff
        /*0570*/ 	.word	0x00000000
        /*0574*/ 	.short	0x010a
        /*0576*/ 	.byte	0x04
	.zero		1


	//   ....[71]....
        /*0578*/ 	.word	0x00002d50
        /*057c*/ 	.word	0x000000ff
        /*0580*/ 	.word	0x00000000
        /*0584*/ 	.short	0x010a
        /*0586*/ 	.byte	0x04
	.zero		1


	//   ....[72]....
        /*0588*/ 	.word	0x00002df0
        /*058c*/ 	.word	0x00000000
        /*0590*/ 	.word	0x00000000
        /*0594*/ 	.short	0x010a
        /*0596*/ 	.byte	0xff
	.zero		1


	//   ....[73]....
        /*0598*/ 	.word	0x00002f20
        /*059c*/ 	.word	0x00000000
        /*05a0*/ 	.word	0x00000160
        /*05a4*/ 	.short	0x010a
        /*05a6*/ 	.byte	0xff
	.zero		1


	//   ....[74]....
        /*05a8*/ 	.word	0x00002f90
        /*05ac*/ 	.word	0x00000004
        /*05b0*/ 	.word	0x00000000
        /*05b4*/ 	.short	0x0101
        /*05b6*/ 	.byte	0xff
	.zero		1


	//   ....[75]....
        /*05b8*/ 	.word	0x00002fb0
        /*05bc*/ 	.word	0x000000ff
        /*05c0*/ 	.word	0x00000110
        /*05c4*/ 	.short	0x010a
        /*05c6*/ 	.byte	0x05
	.zero		1


	//   ....[76]....
        /*05c8*/ 	.word	0x000030d0
        /*05cc*/ 	.word	0x00000000
        /*05d0*/ 	.word	0x00000100
        /*05d4*/ 	.short	0x010a
        /*05d6*/ 	.byte	0xff
	.zero		1


	//   ....[77]....
        /*05d8*/ 	.word	0x000031d0
        /*05dc*/ 	.word	0x00000000
        /*05e0*/ 	.word	0x00000000
        /*05e4*/ 	.short	0x0101
        /*05e6*/ 	.byte	0xff
	.zero		1


	//   ....[78]....
        /*05e8*/ 	.word	0x00003260
        /*05ec*/ 	.word	0x000000ff
        /*05f0*/ 	.word	0x00000110
        /*05f4*/ 	.short	0x0106
        /*05f6*/ 	.byte	0x05
	.zero		1


	//   ....[79]....
        /*05f8*/ 	.word	0x00003280
        /*05fc*/ 	.word	0x000000ff
        /*0600*/ 	.word	0x00000110
        /*0604*/ 	.short	0x010a
        /*0606*/ 	.byte	0x05
	.zero		1


	//   ....[80]....
        /*0608*/ 	.word	0x00003310
        /*060c*/ 	.word	0x000000ff
        /*0610*/ 	.word	0x00000110
        /*0614*/ 	.short	0x0106
        /*0616*/ 	.byte	0x04
	.zero		1


	//   ....[81]....
        /*0618*/ 	.word	0x00003350
        /*061c*/ 	.word	0x00000000
        /*0620*/ 	.word	0x00000110
        /*0624*/ 	.short	0x010a
        /*0626*/ 	.byte	0xff
	.zero		1


	//   ....[82]....
        /*0628*/ 	.word	0x00003590
        /*062c*/ 	.word	0x000000ff
        /*0630*/ 	.word	0x00000008
        /*0634*/ 	.short	0x010a
        /*0636*/ 	.byte	0x06
	.zero		1


	//   ....[83]....
        /*0638*/ 	.word	0x000035b0
        /*063c*/ 	.word	0x000000ff
        /*0640*/ 	.word	0x00000008
        /*0644*/ 	.short	0x010a
        /*0646*/ 	.byte	0x06
	.zero		1


	//   ....[84]....
        /*0648*/ 	.word	0x00003740
        /*064c*/ 	.word	0x000000ff
        /*0650*/ 	.word	0x00000008
        /*0654*/ 	.short	0x010a
        /*0656*/ 	.byte	0x06
	.zero		1


	//   ....[85]....
        /*0658*/ 	.word	0x00003760
        /*065c*/ 	.word	0x000000ff
        /*0660*/ 	.word	0x00000008
        /*0664*/ 	.short	0x010a
        /*0666*/ 	.byte	0x06
	.zero		1


	//   ....[86]....
        /*0668*/ 	.word	0x00003820
        /*066c*/ 	.word	0x000000ff
        /*0670*/ 	.word	0x00000000
        /*0674*/ 	.short	0x0101
        /*0676*/ 	.byte	0x07
	.zero		1


	//   ....[87]....
        /*0678*/ 	.word	0x00003b60
        /*067c*/ 	.word	0x00000000
        /*0680*/ 	.word	0x00000100
        /*0684*/ 	.short	0x010a
        /*0686*/ 	.byte	0xff
	.zero		1


	//   ....[88]....
        /*0688*/ 	.word	0x00003c20
        /*068c*/ 	.word	0x00000000
        /*0690*/ 	.word	0x00000000
        /*0694*/ 	.short	0x0101
        /*0696*/ 	.byte	0xff
	.zero		1


	//   ....[89]....
        /*0698*/ 	.word	0x00003ce0
        /*069c*/ 	.word	0x000000ff
        /*06a0*/ 	.word	0x00000000
        /*06a4*/ 	.short	0x010a
        /*06a6*/ 	.byte	0x08
	.zero		1


	//   ....[90]....
        /*06a8*/ 	.word	0x00003cf0
        /*06ac*/ 	.word	0x000000ff
        /*06b0*/ 	.word	0x00000140
        /*06b4*/ 	.short	0x010a
        /*06b6*/ 	.byte	0x09
	.zero		1


	//   ....[91]....
        /*06b8*/ 	.word	0x00003da0
        /*06bc*/ 	.word	0x000000ff
        /*06c0*/ 	.word	0x00000000
        /*06c4*/ 	.short	0x010a
        /*06c6*/ 	.byte	0x08
	.zero		1


	//   ....[92]....
        /*06c8*/ 	.word	0x00003ed0
        /*06cc*/ 	.word	0x000000ff
        /*06d0*/ 	.word	0x00000000
        /*06d4*/ 	.short	0x010a
        /*06d6*/ 	.byte	0x1e
	.zero		1


	//   ....[93]....
        /*06d8*/ 	.word	0x000041d0
        /*06dc*/ 	.word	0x000000ff
        /*06e0*/ 	.word	0x00000000
        /*06e4*/ 	.short	0x010a
        /*06e6*/ 	.byte	0x08
	.zero		1


	//   ....[94]....
        /*06e8*/ 	.word	0x00004260
        /*06ec*/ 	.word	0x000000ff
        /*06f0*/ 	.word	0x00000000
        /*06f4*/ 	.short	0x010a
        /*06f6*/ 	.byte	0x08
	.zero		1


	//   ....[95]....
        /*06f8*/ 	.word	0x000042f0
        /*06fc*/ 	.word	0x000000ff
        /*0700*/ 	.word	0x00000000
        /*0704*/ 	.short	0x010a
        /*0706*/ 	.byte	0x08
	.zero		1


	//   ....[96]....
        /*0708*/ 	.word	0x00004390
        /*070c*/ 	.word	0x00000000
        /*0710*/ 	.word	0x00000000
        /*0714*/ 	.short	0x010a
        /*0716*/ 	.byte	0xff
	.zero		1


	//   ....[97]....
        /*0718*/ 	.word	0x000043d0
        /*071c*/ 	.word	0x00000000
        /*0720*/ 	.word	0x00000000
        /*0724*/ 	.short	0x010a
        /*0726*/ 	.byte	0xff
	.zero		1


	//   ....[98]....
        /*0728*/ 	.word	0x00004440
        /*072c*/ 	.word	0x000000ff
        /*0730*/ 	.word	0x00000000
        /*0734*/ 	.short	0x0101
        /*0736*/ 	.byte	0x05
	.zero		1


	//   ....[99]....
        /*0738*/ 	.word	0x00004480
        /*073c*/ 	.word	0x000000ff
        /*0740*/ 	.word	0x00000180
        /*0744*/ 	.short	0x010a
        /*0746*/ 	.byte	0x07
	.zero		1


	//   ....[100]....
        /*0748*/ 	.word	0x000044d0
        /*074c*/ 	.word	0x000000ff
        /*0750*/ 	.word	0x00000000
        /*0754*/ 	.short	0x0101
        /*0756*/ 	.byte	0x05
	.zero		1


	//   ....[101]....
        /*0758*/ 	.word	0x00004900
        /*075c*/ 	.word	0x00000000
        /*0760*/ 	.word	0x00000100
        /*0764*/ 	.short	0x010a
        /*0766*/ 	.byte	0xff
	.zero		1


	//   ....[102]....
        /*0768*/ 	.word	0x000049c0
        /*076c*/ 	.word	0x00000000
        /*0770*/ 	.word	0x00000000
        /*0774*/ 	.short	0x0101
        /*0776*/ 	.byte	0xff
	.zero		1


	//   ....[103]....
        /*0778*/ 	.word	0x00004ce0
        /*077c*/ 	.word	0x000000ff
        /*0780*/ 	.word	0x000000f8
        /*0784*/ 	.short	0x010a
        /*0786*/ 	.byte	0x07
	.zero		1


	//   ....[104]....
        /*0788*/ 	.word	0x00004ed0
        /*078c*/ 	.word	0x000000ff
        /*0790*/ 	.word	0x000000e0
        /*0794*/ 	.short	0x010a
        /*0796*/ 	.byte	0x07
	.zero		1


	//   ....[105]....
        /*0798*/ 	.word	0x00005130
        /*079c*/ 	.word	0x000000ff
        /*07a0*/ 	.word	0x000000d0
        /*07a4*/ 	.short	0x010b
        /*07a6*/ 	.byte	0x07
	.zero		1


	//   ....[106]....
        /*07a8*/ 	.word	0x000051a0
        /*07ac*/ 	.word	0x000000ff
        /*07b0*/ 	.word	0x00000000
        /*07b4*/ 	.short	0x0101
        /*07b6*/ 	.byte	0x0e
	.zero		1


	//   ....[107]....
        /*07b8*/ 	.word	0x000051e0
        /*07bc*/ 	.word	0x000000ff
        /*07c0*/ 	.word	0x000000e8
        /*07c4*/ 	.short	0x010a
        /*07c6*/ 	.byte	0x07
	.zero		1


	//   ....[108]....
        /*07c8*/ 	.word	0x00005410
        /*07cc*/ 	.word	0x000000ff
        /*07d0*/ 	.word	0x000000d8
        /*07d4*/ 	.short	0x010b
        /*07d6*/ 	.byte	0x07
	.zero		1


	//   ....[109]....
        /*07d8*/ 	.word	0x00005430
        /*07dc*/ 	.word	0x000000ff
        /*07e0*/ 	.word	0x00000000
        /*07e4*/ 	.short	0x0101
        /*07e6*/ 	.byte	0x0d
	.zero		1


	//   ....[110]....
        /*07e8*/ 	.word	0x00005460
        /*07ec*/ 	.word	0x000000ff
        /*07f0*/ 	.word	0x000000e0
        /*07f4*/ 	.short	0x010a
        /*07f6*/ 	.byte	0x07
	.zero		1


	//   ....[111]....
        /*07f8*/ 	.word	0x000054a0
        /*07fc*/ 	.word	0x00000000
        /*0800*/ 	.word	0x000000e8
        /*0804*/ 	.short	0x010a
        /*0806*/ 	.byte	0xff
	.zero		1


	//   ....[112]....
        /*0808*/ 	.word	0x000057d0
        /*080c*/ 	.word	0x00000000
        /*0810*/ 	.word	0x00000100
        /*0814*/ 	.short	0x010a
        /*0816*/ 	.byte	0xff
	.zero		1


	//   ....[113]....
        /*0818*/ 	.word	0x000058e0
        /*081c*/ 	.word	0x00000000
        /*0820*/ 	.word	0x00000000
        /*0824*/ 	.short	0x0101
        /*0826*/ 	.byte	0xff
	.zero		1


	//   ....[114]....
        /*0828*/ 	.word	0x000062f0
        /*082c*/ 	.word	0x00000003
        /*0830*/ 	.word	0x000000d0
        /*0834*/ 	.short	0x010a
        /*0836*/ 	.byte	0xff
	.zero		1


	//   ....[115]....
        /*0838*/ 	.word	0x00006340
        /*083c*/ 	.word	0x0000006f
        /*0840*/ 	.word	0x00000120
        /*0844*/ 	.short	0x010a
        /*0846*/ 	.byte	0xff
	.zero		1


	//   ....[116]....
        /*0848*/ 	.word	0x00006470
        /*084c*/ 	.word	0x00000003
        /*0850*/ 	.word	0x000000d0
        /*0854*/ 	.short	0x010a
        /*0856*/ 	.byte	0xff
	.zero		1


	//   ....[117]....
        /*0858*/ 	.word	0x000065b0
        /*085c*/ 	.word	0x00000000
        /*0860*/ 	.word	0x00000000
        /*0864*/ 	.short	0x0101
        /*0866*/ 	.byte	0xff
	.zero		1


	//   ....[118]....
        /*0868*/ 	.word	0x00006610
        /*086c*/ 	.word	0x0000006f
        /*0870*/ 	.word	0x00000120
        /*0874*/ 	.short	0x010a
        /*0876*/ 	.byte	0xff
	.zero		1


	//   ....[119]....
        /*0878*/ 	.word	0x000071b0
        /*087c*/ 	.word	0x0000007d
        /*0880*/ 	.word	0x000000d0
        /*0884*/ 	.short	0x010a
        /*0886*/ 	.byte	0xff
	.zero		1


	//   ....[120]....
        /*0888*/ 	.word	0x00007270
        /*088c*/ 	.word	0x0000007d
        /*0890*/ 	.word	0x000000d0
        /*0894*/ 	.short	0x010a
        /*0896*/ 	.byte	0xff
	.zero		1


	//   ....[121]....
        /*0898*/ 	.word	0x000073b0
        /*089c*/ 	.word	0x00000002
        /*08a0*/ 	.word	0x00000000
        /*08a4*/ 	.short	0x0101
        /*08a6*/ 	.byte	0xff
	.zero		1


	//   ....[122]....
        /*08a8*/ 	.word	0x00007690
        /*08ac*/ 	.word	0x0000006f
        /*08b0*/ 	.word	0x00000000
        /*08b4*/ 	.short	0x0101
        /*08b6*/ 	.byte	0xff
	.zero		1


	//   ....[123]....
        /*08b8*/ 	.word	0x00008040
        /*08bc*/ 	.word	0x00000003
        /*08c0*/ 	.word	0x00000170
        /*08c4*/ 	.short	0x010a
        /*08c6*/ 	.byte	0xff
	.zero		1


	//   ....[124]....
        /*08c8*/ 	.word	0x000080a0
        /*08cc*/ 	.word	0x00000002
        /*08d0*/ 	.word	0x00000068
        /*08d4*/ 	.short	0x010a
        /*08d6*/ 	.byte	0xff
	.zero		1


	//   ....[125]....
        /*08d8*/ 	.word	0x00008100
        /*08dc*/ 	.word	0x00000002
        /*08e0*/ 	.word	0x00000068
        /*08e4*/ 	.short	0x010a
        /*08e6*/ 	.byte	0xff
	.zero		1


	//   ....[126]....
        /*08e8*/ 	.word	0x00008150
        /*08ec*/ 	.word	0x00000002
        /*08f0*/ 	.word	0x00000100
        /*08f4*/ 	.short	0x010a
        /*08f6*/ 	.byte	0xff
	.zero		1


	//   ....[127]....
        /*08f8*/ 	.word	0x000081b0
        /*08fc*/ 	.word	0x00000000
        /*0900*/ 	.word	0x00000000
        /*0904*/ 	.short	0x010a
        /*0906*/ 	.byte	0xff
	.zero		1


	//   ....[128]....
        /*0908*/ 	.word	0x00008210
        /*090c*/ 	.word	0x00000000
        /*0910*/ 	.word	0x00000000
        /*0914*/ 	.short	0x010a
        /*0916*/ 	.byte	0xff
	.zero		1


	//   ....[129]....
        /*0918*/ 	.word	0x00008270
        /*091c*/ 	.word	0x00000000
        /*0920*/ 	.word	0x00000000
        /*0924*/ 	.short	0x010a
        /*0926*/ 	.byte	0xff
	.zero		1


	//   ....[130]....
        /*0928*/ 	.word	0x000082d0
        /*092c*/ 	.word	0x00000000
        /*0930*/ 	.word	0x00000000
        /*0934*/ 	.short	0x010a
        /*0936*/ 	.byte	0xff
	.zero		1


	//   ....[131]....
        /*0938*/ 	.word	0x00008330
        /*093c*/ 	.word	0x00000000
        /*0940*/ 	.word	0x00000000
        /*0944*/ 	.short	0x010a
        /*0946*/ 	.byte	0xff
	.zero		1


	//   ....[132]....
        /*0948*/ 	.word	0x00008390
        /*094c*/ 	.word	0x00000000
        /*0950*/ 	.word	0x00000000
        /*0954*/ 	.short	0x010a
        /*0956*/ 	.byte	0xff
	.zero		1


	//   ....[133]....
        /*0958*/ 	.word	0x000083f0
        /*095c*/ 	.word	0x00000000
        /*0960*/ 	.word	0x00000000
        /*0964*/ 	.short	0x010a
        /*0966*/ 	.byte	0xff
	.zero		1


	//   ....[134]....
        /*0968*/ 	.word	0x00008450
        /*096c*/ 	.word	0x00000000
        /*0970*/ 	.word	0x00000000
        /*0974*/ 	.short	0x010a
        /*0976*/ 	.byte	0xff
	.zero		1


	//   ....[135]....
        /*0978*/ 	.word	0x000084b0
        /*097c*/ 	.word	0x00000000
        /*0980*/ 	.word	0x00000000
        /*0984*/ 	.short	0x010a
        /*0986*/ 	.byte	0xff
	.zero		1


	//   ....[136]....
        /*0988*/ 	.word	0x00008510
        /*098c*/ 	.word	0x00000000
        /*0990*/ 	.word	0x00000000
        /*0994*/ 	.short	0x010a
        /*0996*/ 	.byte	0xff
	.zero		1


	//   ....[137]....
        /*0998*/ 	.word	0x00008570
        /*099c*/ 	.word	0x00000000
        /*09a0*/ 	.word	0x00000000
        /*09a4*/ 	.short	0x010a
        /*09a6*/ 	.byte	0xff
	.zero		1


	//   ....[138]....
        /*09a8*/ 	.word	0x000085d0
        /*09ac*/ 	.word	0x00000000
        /*09b0*/ 	.word	0x00000000
        /*09b4*/ 	.short	0x010a
        /*09b6*/ 	.byte	0xff
	.zero		1


	//   ....[139]....
        /*09b8*/ 	.word	0x00008620
        /*09bc*/ 	.word	0x00000000
        /*09c0*/ 	.word	0x00000160
        /*09c4*/ 	.short	0x010a
        /*09c6*/ 	.byte	0xff
	.zero		1


	//   ....[140]....
        /*09c8*/ 	.word	0x00008680
        /*09cc*/ 	.word	0x00000000
        /*09d0*/ 	.word	0x00000110
        /*09d4*/ 	.short	0x010a
        /*09d6*/ 	.byte	0xff
	.zero		1


	//   ....[141]....
        /*09d8*/ 	.word	0x000086d0
        /*09dc*/ 	.word	0x00000000
        /*09e0*/ 	.word	0x00000100
        /*09e4*/ 	.short	0x010a
        /*09e6*/ 	.byte	0xff
	.zero		1


	//   ....[142]....
        /*09e8*/ 	.word	0x00008730
        /*09ec*/ 	.word	0x00000000
        /*09f0*/ 	.word	0x00000110
        /*09f4*/ 	.short	0x010a
        /*09f6*/ 	.byte	0xff
	.zero		1


	//   ....[143]....
        /*09f8*/ 	.word	0x00008790
        /*09fc*/ 	.word	0x00000004
        /*0a00*/ 	.word	0x00000008
        /*0a04*/ 	.short	0x010a
        /*0a06*/ 	.byte	0xff
	.zero		1


	//   ....[144]....
        /*0a08*/ 	.word	0x00008870
        /*0a0c*/ 	.word	0x00000002
        /*0a10*/ 	.word	0x00000008
        /*0a14*/ 	.short	0x010a
        /*0a16*/ 	.byte	0xff
	.zero		1


	//   ....[145]....
        /*0a18*/ 	.word	0x000088c0
        /*0a1c*/ 	.word	0x00000000
        /*0a20*/ 	.word	0x00000100
        /*0a24*/ 	.short	0x010a
        /*0a26*/ 	.byte	0xff
	.zero		1


	//   ....[146]....
        /*0a28*/ 	.word	0x00008920
        /*0a2c*/ 	.word	0x00000000
        /*0a30*/ 	.word	0x00000140
        /*0a34*/ 	.short	0x010a
        /*0a36*/ 	.byte	0xff
	.zero		1


	//   ....[147]....
        /*0a38*/ 	.word	0x00008980
        /*0a3c*/ 	.word	0x00000000
        /*0a40*/ 	.word	0x00000000
        /*0a44*/ 	.short	0x010a
        /*0a46*/ 	.byte	0xff
	.zero		1


	//   ....[148]....
        /*0a48*/ 	.word	0x000089e0
        /*0a4c*/ 	.word	0x00000000
        /*0a50*/ 	.word	0x00000000
        /*0a54*/ 	.short	0x010a
        /*0a56*/ 	.byte	0xff
	.zero		1


	//   ....[149]....
        /*0a58*/ 	.word	0x00008a40
        /*0a5c*/ 	.word	0x00000000
        /*0a60*/ 	.word	0x00000000
        /*0a64*/ 	.short	0x010a
        /*0a66*/ 	.byte	0xff
	.zero		1


	//   ....[150]....
        /*0a68*/ 	.word	0x00008aa0
        /*0a6c*/ 	.word	0x00000000
        /*0a70*/ 	.word	0x00000000
        /*0a74*/ 	.short	0x010a
        /*0a76*/ 	.byte	0xff
	.zero		1


	//   ....[151]....
        /*0a78*/ 	.word	0x00008b00
        /*0a7c*/ 	.word	0x00000000
        /*0a80*/ 	.word	0x00000180
        /*0a84*/ 	.short	0x010a
        /*0a86*/ 	.byte	0xff
	.zero		1


	//   ....[152]....
        /*0a88*/ 	.word	0x00008b50
        /*0a8c*/ 	.word	0x00000000
        /*0a90*/ 	.word	0x00000100
        /*0a94*/ 	.short	0x010a
        /*0a96*/ 	.byte	0xff
	.zero		1


	//   ....[153]....
        /*0a98*/ 	.word	0x00008bb0
        /*0a9c*/ 	.word	0x00000000
        /*0aa0*/ 	.word	0x000000f8
        /*0aa4*/ 	.short	0x010a
        /*0aa6*/ 	.byte	0xff
	.zero		1


	//   ....[154]....
        /*0aa8*/ 	.word	0x00008c10
        /*0aac*/ 	.word	0x00000003
        /*0ab0*/ 	.word	0x000000e0
        /*0ab4*/ 	.short	0x010a
        /*0ab6*/ 	.byte	0xff
	.zero		1


	//   ....[155]....
        /*0ab8*/ 	.word	0x00008c70
        /*0abc*/ 	.word	0x00000003
        /*0ac0*/ 	.word	0x000000e8
        /*0ac4*/ 	.short	0x010a
        /*0ac6*/ 	.byte	0xff
	.zero		1


	//   ....[156]....
        /*0ac8*/ 	.word	0x00008cd0
        /*0acc*/ 	.word	0x00000000
        /*0ad0*/ 	.word	0x000000e0
        /*0ad4*/ 	.short	0x010a
        /*0ad6*/ 	.byte	0xff
	.zero		1


	//   ....[157]....
        /*0ad8*/ 	.word	0x00008d20
        /*0adc*/ 	.word	0x00000000
        /*0ae0*/ 	.word	0x00000100
        /*0ae4*/ 	.short	0x010a
        /*0ae6*/ 	.byte	0xff
	.zero		1


	//   ....[158]....
        /*0ae8*/ 	.word	0x00008d70
        /*0aec*/ 	.word	0x00000003
        /*0af0*/ 	.word	0x000000d0
        /*0af4*/ 	.short	0x010a
        /*0af6*/ 	.byte	0xff
	.zero		1


	//   ....[159]....
        /*0af8*/ 	.word	0x00008dc0
        /*0afc*/ 	.word	0x0000006f
        /*0b00*/ 	.word	0x00000120
        /*0b04*/ 	.short	0x010a
        /*0b06*/ 	.byte	0xff
	.zero		1


	//   ....[160]....
        /*0b08*/ 	.word	0x00008e10
        /*0b0c*/ 	.word	0x0000007d
        /*0b10*/ 	.word	0x000000d0
        /*0b14*/ 	.short	0x010a
        /*0b16*/ 	.byte	0xff
	.zero		1


	//----- nvinfo : EIATTR_NUM_MBARRIERS
	.align		4
.L_47:
        /*0b18*/ 	.byte	0x03, 0x38
        /*0b1a*/ 	.short	0x0031


	//----- nvinfo : EIATTR_EXIT_INSTR_OFFSETS
	.align		4
        /*0b1c*/ 	.byte	0x04, 0x1c
        /*0b1e*/ 	.short	(.L_49 - .L_48)


	//   ....[0]....
.L_48:
        /*0b20*/ 	.word	0x00002e20


	//   ....[1]....
        /*0b24*/ 	.word	0x00003320


	//   ....[2]....
        /*0b28*/ 	.word	0x00003380


	//   ....[3]....
        /*0b2c*/ 	.word	0x00004700


	//   ....[4]....
        /*0b30*/ 	.word	0x000054d0


	//   ....[5]....
        /*0b34*/ 	.word	0x00005510


	//   ....[6]....
        /*0b38*/ 	.word	0x00008030


	//----- nvinfo : EIATTR_MAX_THREADS
	.align		4
.L_49:
        /*0b3c*/ 	.byte	0x04, 0x05
        /*0b3e*/ 	.short	(.L_51 - .L_50)
.L_50:
        /*0b40*/ 	.word	0x00000100
        /*0b44*/ 	.word	0x00000001
        /*0b48*/ 	.word	0x00000001


	//----- nvinfo : EIATTR_CRS_STACK_SIZE
	.align		4
.L_51:
        /*0b4c*/ 	.byte	0x04, 0x1e
        /*0b4e*/ 	.short	(.L_53 - .L_52)
.L_52:
        /*0b50*/ 	.word	0x00000000


	//----- nvinfo : EIATTR_CBANK_PARAM_SIZE
	.align		4
.L_53:
        /*0b54*/ 	.byte	0x03, 0x19
        /*0b56*/ 	.short	0x0800


	//----- nvinfo : EIATTR_PARAM_CBANK
	.align		4
        /*0b58*/ 	.byte	0x04, 0x0a
        /*0b5a*/ 	.short	(.L_55 - .L_54)
	.align		4
.L_54:
        /*0b5c*/ 	.word	index@(.nv.constant0._ZN7cutlass13device_kernelINS_4gemm6kernel13GemmUniversalIN4cute5tupleIJiiiiEEENS1_10collective13CollectiveMmaINS1_35MainloopSm100TmaUmmaWarpSpecializedILi13ELi2ELi4ENS5_IJNS4_1CILi2EEENSA_ILi1EEESC_EEEEENS5_IJNSA_ILi128EEESF_SF_EEENS_12float_e4m3_tENS5_IJlSC_lEEESH_SI_NS4_8TiledMMAINS4_8MMA_AtomIJNS4_10MMA_TraitsINS4_25SM100_MMA_F8F6F4_2x1SM_SSEJSH_SH_fSF_SF_NS4_17integral_constantINS4_4UMMA5MajorELSP_0EEESQ_NSN_INSO_7ScaleInELSR_0EEESS_EEEEEENS4_6LayoutINS5_IJSC_SC_SC_EEENS5_IJNSA_ILi0EEESX_SX_EEEEENS5_IJNS4_10UnderscoreES10_S10_EEEEENS4_18SM100_TMA_2SM_LOADENS4_14ComposedLayoutINS4_7SwizzleILi3ELi4ELi3EEENS4_18smem_ptr_flag_bitsILi8EEENSV_INS5_IJNSA_ILi8EEESF_EEENS5_IJSF_SC_EEEEEEEvNS4_8identityES13_S1D_vS1E_EENS_8epilogue10collective18CollectiveEpilogueINS1G_23Sm100TmaWarpSpecializedILi2ELi2ELi32ELb0ELb0EEEJNS5_IJNSA_ILi64EEESF_SF_EEENS5_IJNSV_IS1L_SC_EENSV_INS5_IJNSA_ILi32EEESB_EEENS5_IJSC_S1L_EEEEEEEESH_SI_SH_SI_NS1G_6fusion15FusionCallbacksIS1K_NS1T_17LinearCombinationISH_fSH_fLNS_15FloatRoundStyleE2EEES1M_S1S_JEEENS4_5SM1004TMEM4LOAD26SM100_TMEM_LOAD_32dp32b32xENS4_13SM90_TMA_LOADENS14_INS15_ILi1ELi4ELi3EEES18_NSV_INS5_IJS19_S1O_EEENS5_IJS1O_SC_EEEEEEENS4_39AutoVectorizingCopyWithAssumedAlignmentILi128EEENS4_14SM90_TMA_STOREES28_S2A_S2A_EEEvvEEEEvNT_6ParamsE)
        /*0b60*/ 	.short	0x0380
        /*0b62*/ 	.short	0x0800


	//----- nvinfo : EIATTR_SW_WAR
	.align		4
.L_55:
        /*0b64*/ 	.byte	0x04, 0x36
        /*0b66*/ 	.short	(.L_57 - .L_56)
.L_56:
        /*0b68*/ 	.word	0x00000008
.L_57:


//--------------------- .nv.callgraph             --------------------------
	.section	.nv.callgraph,"",@"SHT_CUDA_CALLGRAPH"
	.align	4
	.sectionentsize	8
	.align		4
        /*0000*/ 	.word	0x00000000
	.align		4
        /*0004*/ 	.word	0xffffffff
	.align		4
        /*0008*/ 	.word	index@(_ZN7cutlass13device_kernelINS_4gemm6kernel13GemmUniversalIN4cute5tupleIJiiiiEEENS1_10collective13CollectiveMmaINS1_35MainloopSm100TmaUmmaWarpSpecializedILi13ELi2ELi4ENS5_IJNS4_1CILi2EEENSA_ILi1EEESC_EEEEENS5_IJNSA_ILi128EEESF_SF_EEENS_12float_e4m3_tENS5_IJlSC_lEEESH_SI_NS4_8TiledMMAINS4_8MMA_AtomIJNS4_10MMA_TraitsINS4_25SM100_MMA_F8F6F4_2x1SM_SSEJSH_SH_fSF_SF_NS4_17integral_constantINS4_4UMMA5MajorELSP_0EEESQ_NSN_INSO_7ScaleInELSR_0EEESS_EEEEEENS4_6LayoutINS5_IJSC_SC_SC_EEENS5_IJNSA_ILi0EEESX_SX_EEEEENS5_IJNS4_10UnderscoreES10_S10_EEEEENS4_18SM100_TMA_2SM_LOADENS4_14ComposedLayoutINS4_7SwizzleILi3ELi4ELi3EEENS4_18smem_ptr_flag_bitsILi8EEENSV_INS5_IJNSA_ILi8EEESF_EEENS5_IJSF_SC_EEEEEEEvNS4_8identityES13_S1D_vS1E_EENS_8epilogue10collective18CollectiveEpilogueINS1G_23Sm100TmaWarpSpecializedILi2ELi2ELi32ELb0ELb0EEEJNS5_IJNSA_ILi64EEESF_SF_EEENS5_IJNSV_IS1L_SC_EENSV_INS5_IJNSA_ILi32EEESB_EEENS5_IJSC_S1L_EEEEEEEESH_SI_SH_SI_NS1G_6fusion15FusionCallbacksIS1K_NS1T_17LinearCombinationISH_fSH_fLNS_15FloatRoundStyleE2EEES1M_S1S_JEEENS4_5SM1004TMEM4LOAD26SM100_TMEM_LOAD_32dp32b32xENS4_13SM90_TMA_LOADENS14_INS15_ILi1ELi4ELi3EEES18_NSV_INS5_IJS19_S1O_EEENS5_IJS1O_SC_EEEEEEENS4_39AutoVectorizingCopyWithAssumedAlignmentILi128EEENS4_14SM90_TMA_STOREES28_S2A_S2A_EEEvvEEEEvNT_6ParamsE)
	.align		4
        /*000c*/ 	.word	index@(__assertfail)
	.align		4
        /*0010*/ 	.word	0x00000000
	.align		4
        /*0014*/ 	.word	0xfffffffe
	.align		4
        /*0018*/ 	.word	0x00000000
	.align		4
        /*001c*/ 	.word	0xfffffffd
	.align		4
        /*0020*/ 	.word	0x00000000
	.align		4
        /*0024*/ 	.word	0xfffffffc


//--------------------- .nv.constant4             --------------------------
	.section	.nv.constant4,"a",@progbits
	.align	8
	.align		8
.nv.constant4:
        /*0000*/ 	.dword	__assertfail
	.align		8
        /*0008*/ 	.dword	__unnamed_1
	.align		8
        /*0010*/ 	.dword	__unnamed_2
	.align		8
        /*0018*/ 	.dword	_ZN40_INTERNAL_c0af98a3_4_k_cu_fdf8e06f_271464cuda3std3__45__cpo5beginE
	.align		8
        /*0020*/ 	.dword	_ZN40_INTERNAL_c0af98a3_4_k_cu_fdf8e06f_271464cuda3std3__45__cpo3endE
	.align		8
        /*0028*/ 	.dword	_ZN40_INTERNAL_c0af98a3_4_k_cu_fdf8e06f_271464cuda3std3__45__cpo6cbeginE
	.align		8
        /*0030*/ 	.dword	_ZN40_INTERNAL_c0af98a3_4_k_cu_fdf8e06f_271464cuda3std3__45__cpo4cendE
	.align		8
        /*0038*/ 	.dword	_ZN40_INTERNAL_c0af98a3_4_k_cu_fdf8e06f_271464cuda3std3__442_GLOBAL__N__c0af98a3_4_k_cu_fdf8e06f_271466ignoreE
	.align		8
        /*0040*/ 	.dword	_ZN40_INTERNAL_c0af98a3_4_k_cu_fdf8e06f_271464cuda3std3__419piecewise_constructE
	.align		8
        /*0048*/ 	.dword	_ZN40_INTERNAL_c0af98a3_4_k_cu_fdf8e06f_271464cuda3std3__48in_placeE
	.align		8
        /*0050*/ 	.dword	_ZN40_INTERNAL_c0af98a3_4_k_cu_fdf8e06f_271464cuda3std6ranges3__45__cpo4swapE
	.align		8
        /*0058*/ 	.dword	_ZN40_INTERNAL_c0af98a3_4_k_cu_fdf8e06f_271464cuda3std6ranges3__45__cpo9iter_moveE
	.align		8
        /*0060*/ 	.dword	_ZN40_INTERNAL_c0af98a3_4_k_cu_fdf8e06f_271464cute7productE
	.align		8
        /*0068*/ 	.dword	_ZN40_INTERNAL_c0af98a3_4_k_cu_fdf8e06f_271464cute1_E
	.align		8
        /*0070*/ 	.dword	$str$25
	.align		8
        /*0078*/ 	.dword	$str$26
	.align		8
        /*0080*/ 	.dword	$str$27
	.align		8
        /*0088*/ 	.dword	$str$28


//--------------------- .text._ZN7cutlass13device_kernelINS_4gemm6kernel13GemmUniversalIN4cute5tupleIJiiiiEEENS1_10collective13CollectiveMmaINS1_35MainloopSm100TmaUmmaWarpSpecializedILi13ELi2ELi4ENS5_IJNS4_1CILi2EEENSA_ILi1EEESC_EEEEENS5_IJNSA_ILi128EEESF_SF_EEENS_12float_e4m3_tENS5_IJlSC_lEEESH_SI_NS4_8TiledMMAINS4_8MMA_AtomIJNS4_10MMA_TraitsINS4_25SM100_MMA_F8F6F4_2x1SM_SSEJSH_SH_fSF_SF_NS4_17integral_constantINS4_4UMMA5MajorELSP_0EEESQ_NSN_INSO_7ScaleInELSR_0EEESS_EEEEEENS4_6LayoutINS5_IJSC_SC_SC_EEENS5_IJNSA_ILi0EEESX_SX_EEEEENS5_IJNS4_10UnderscoreES10_S10_EEEEENS4_18SM100_TMA_2SM_LOADENS4_14ComposedLayoutINS4_7SwizzleILi3ELi4ELi3EEENS4_18smem_ptr_flag_bitsILi8EEENSV_INS5_IJNSA_ILi8EEESF_EEENS5_IJSF_SC_EEEEEEEvNS4_8identityES13_S1D_vS1E_EENS_8epilogue10collective18CollectiveEpilogueINS1G_23Sm100TmaWarpSpecializedILi2ELi2ELi32ELb0ELb0EEEJNS5_IJNSA_ILi64EEESF_SF_EEENS5_IJNSV_IS1L_SC_EENSV_INS5_IJNSA_ILi32EEESB_EEENS5_IJSC_S1L_EEEEEEEESH_SI_SH_SI_NS1G_6fusion15FusionCallbacksIS1K_NS1T_17LinearCombinationISH_fSH_fLNS_15FloatRoundStyleE2EEES1M_S1S_JEEENS4_5SM1004TMEM4LOAD26SM100_TMEM_LOAD_32dp32b32xENS4_13SM90_TMA_LOADENS14_INS15_ILi1ELi4ELi3EEES18_NSV_INS5_IJS19_S1O_EEENS5_IJS1O_SC_EEEEEEENS4_39AutoVectorizingCopyWithAssumedAlignmentILi128EEENS4_14SM90_TMA_STOREES28_S2A_S2A_EEEvvEEEEvNT_6ParamsE --------------------------
	.section	.text._ZN7cutlass13device_kernelINS_4gemm6kernel13GemmUniversalIN4cute5tupleIJiiiiEEENS1_10collective13CollectiveMmaINS1_35MainloopSm100TmaUmmaWarpSpecializedILi13ELi2ELi4ENS5_IJNS4_1CILi2EEENSA_ILi1EEESC_EEEEENS5_IJNSA_ILi128EEESF_SF_EEENS_12float_e4m3_tENS5_IJlSC_lEEESH_SI_NS4_8TiledMMAINS4_8MMA_AtomIJNS4_10MMA_TraitsINS4_25SM100_MMA_F8F6F4_2x1SM_SSEJSH_SH_fSF_SF_NS4_17integral_constantINS4_4UMMA5MajorELSP_0EEESQ_NSN_INSO_7ScaleInELSR_0EEESS_EEEEEENS4_6LayoutINS5_IJSC_SC_SC_EEENS5_IJNSA_ILi0EEESX_SX_EEEEENS5_IJNS4_10UnderscoreES10_S10_EEEEENS4_18SM100_TMA_2SM_LOADENS4_14ComposedLayoutINS4_7SwizzleILi3ELi4ELi3EEENS4_18smem_ptr_flag_bitsILi8EEENSV_INS5_IJNSA_ILi8EEESF_EEENS5_IJSF_SC_EEEEEEEvNS4_8identityES13_S1D_vS1E_EENS_8epilogue10collective18CollectiveEpilogueINS1G_23Sm100TmaWarpSpecializedILi2ELi2ELi32ELb0ELb0EEEJNS5_IJNSA_ILi64EEESF_SF_EEENS5_IJNSV_IS1L_SC_EENSV_INS5_IJNSA_ILi32EEESB_EEENS5_IJSC_S1L_EEEEEEEESH_SI_SH_SI_NS1G_6fusion15FusionCallbacksIS1K_NS1T_17LinearCombinationISH_fSH_fLNS_15FloatRoundStyleE2EEES1M_S1S_JEEENS4_5SM1004TMEM4LOAD26SM100_TMEM_LOAD_32dp32b32xENS4_13SM90_TMA_LOADENS14_INS15_ILi1ELi4ELi3EEES18_NSV_INS5_IJS19_S1O_EEENS5_IJS1O_SC_EEEEEEENS4_39AutoVectorizingCopyWithAssumedAlignmentILi128EEENS4_14SM90_TMA_STOREES28_S2A_S2A_EEEvvEEEEvNT_6ParamsE,"ax",@progbits
	.align	128
.text._ZN7cutlass13device_kernelINS_4gemm6kernel13GemmUniversalIN4cute5tupleIJiiiiEEENS1_10collective13CollectiveMmaINS1_35MainloopSm100TmaUmmaWarpSpecializedILi13ELi2ELi4ENS5_IJNS4_1CILi2EEENSA_ILi1EEESC_EEEEENS5_IJNSA_ILi128EEESF_SF_EEENS_12float_e4m3_tENS5_IJlSC_lEEESH_SI_NS4_8TiledMMAINS4_8MMA_AtomIJNS4_10MMA_TraitsINS4_25SM100_MMA_F8F6F4_2x1SM_SSEJSH_SH_fSF_SF_NS4_17integral_constantINS4_4UMMA5MajorELSP_0EEESQ_NSN_INSO_7ScaleInELSR_0EEESS_EEEEEENS4_6LayoutINS5_IJSC_SC_SC_EEENS5_IJNSA_ILi0EEESX_SX_EEEEENS5_IJNS4_10UnderscoreES10_S10_EEEEENS4_18SM100_TMA_2SM_LOADENS4_14ComposedLayoutINS4_7SwizzleILi3ELi4ELi3EEENS4_18smem_ptr_flag_bitsILi8EEENSV_INS5_IJNSA_ILi8EEESF_EEENS5_IJSF_SC_EEEEEEEvNS4_8identityES13_S1D_vS1E_EENS_8epilogue10collective18CollectiveEpilogueINS1G_23Sm100TmaWarpSpecializedILi2ELi2ELi32ELb0ELb0EEEJNS5_IJNSA_ILi64EEESF_SF_EEENS5_IJNSV_IS1L_SC_EENSV_INS5_IJNSA_ILi32EEESB_EEENS5_IJSC_S1L_EEEEEEEESH_SI_SH_SI_NS1G_6fusion15FusionCallbacksIS1K_NS1T_17LinearCombinationISH_fSH_fLNS_15FloatRoundStyleE2EEES1M_S1S_JEEENS4_5SM1004TMEM4LOAD26SM100_TMEM_LOAD_32dp32b32xENS4_13SM90_TMA_LOADENS14_INS15_ILi1ELi4ELi3EEES18_NSV_INS5_IJS19_S1O_EEENS5_IJS1O_SC_EEEEEEENS4_39AutoVectorizingCopyWithAssumedAlignmentILi128EEENS4_14SM90_TMA_STOREES28_S2A_S2A_EEEvvEEEEvNT_6ParamsE:
        .type           _ZN7cutlass13device_kernelINS_4gemm6kernel13GemmUniversalIN4cute5tupleIJiiiiEEENS1_10collective13CollectiveMmaINS1_35MainloopSm100TmaUmmaWarpSpecializedILi13ELi2ELi4ENS5_IJNS4_1CILi2EEENSA_ILi1EEESC_EEEEENS5_IJNSA_ILi128EEESF_SF_EEENS_12float_e4m3_tENS5_IJlSC_lEEESH_SI_NS4_8TiledMMAINS4_8MMA_AtomIJNS4_10MMA_TraitsINS4_25SM100_MMA_F8F6F4_2x1SM_SSEJSH_SH_fSF_SF_NS4_17integral_constantINS4_4UMMA5MajorELSP_0EEESQ_NSN_INSO_7ScaleInELSR_0EEESS_EEEEEENS4_6LayoutINS5_IJSC_SC_SC_EEENS5_IJNSA_ILi0EEESX_SX_EEEEENS5_IJNS4_10UnderscoreES10_S10_EEEEENS4_18SM100_TMA_2SM_LOADENS4_14ComposedLayoutINS4_7SwizzleILi3ELi4ELi3EEENS4_18smem_ptr_flag_bitsILi8EEENSV_INS5_IJNSA_ILi8EEESF_EEENS5_IJSF_SC_EEEEEEEvNS4_8identityES13_S1D_vS1E_EENS_8epilogue10collective18CollectiveEpilogueINS1G_23Sm100TmaWarpSpecializedILi2ELi2ELi32ELb0ELb0EEEJNS5_IJNSA_ILi64EEESF_SF_EEENS5_IJNSV_IS1L_SC_EENSV_INS5_IJNSA_ILi32EEESB_EEENS5_IJSC_S1L_EEEEEEEESH_SI_SH_SI_NS1G_6fusion15FusionCallbacksIS1K_NS1T_17LinearCombinationISH_fSH_fLNS_15FloatRoundStyleE2EEES1M_S1S_JEEENS4_5SM1004TMEM4LOAD26SM100_TMEM_LOAD_32dp32b32xENS4_13SM90_TMA_LOADENS14_INS15_ILi1ELi4ELi3EEES18_NSV_INS5_IJS19_S1O_EEENS5_IJS1O_SC_EEEEEEENS4_39AutoVectorizingCopyWithAssumedAlignmentILi128EEENS4_14SM90_TMA_STOREES28_S2A_S2A_EEEvvEEEEvNT_6ParamsE,@function
        .size           _ZN7cutlass13device_kernelINS_4gemm6kernel13GemmUniversalIN4cute5tupleIJiiiiEEENS1_10collective13CollectiveMmaINS1_35MainloopSm100TmaUmmaWarpSpecializedILi13ELi2ELi4ENS5_IJNS4_1CILi2EEENSA_ILi1EEESC_EEEEENS5_IJNSA_ILi128EEESF_SF_EEENS_12float_e4m3_tENS5_IJlSC_lEEESH_SI_NS4_8TiledMMAINS4_8MMA_AtomIJNS4_10MMA_TraitsINS4_25SM100_MMA_F8F6F4_2x1SM_SSEJSH_SH_fSF_SF_NS4_17integral_constantINS4_4UMMA5MajorELSP_0EEESQ_NSN_INSO_7ScaleInELSR_0EEESS_EEEEEENS4_6LayoutINS5_IJSC_SC_SC_EEENS5_IJNSA_ILi0EEESX_SX_EEEEENS5_IJNS4_10UnderscoreES10_S10_EEEEENS4_18SM100_TMA_2SM_LOADENS4_14ComposedLayoutINS4_7SwizzleILi3ELi4ELi3EEENS4_18smem_ptr_flag_bitsILi8EEENSV_INS5_IJNSA_ILi8EEESF_EEENS5_IJSF_SC_EEEEEEEvNS4_8identityES13_S1D_vS1E_EENS_8epilogue10collective18CollectiveEpilogueINS1G_23Sm100TmaWarpSpecializedILi2ELi2ELi32ELb0ELb0EEEJNS5_IJNSA_ILi64EEESF_SF_EEENS5_IJNSV_IS1L_SC_EENSV_INS5_IJNSA_ILi32EEESB_EEENS5_IJSC_S1L_EEEEEEEESH_SI_SH_SI_NS1G_6fusion15FusionCallbacksIS1K_NS1T_17LinearCombinationISH_fSH_fLNS_15FloatRoundStyleE2EEES1M_S1S_JEEENS4_5SM1004TMEM4LOAD26SM100_TMEM_LOAD_32dp32b32xENS4_13SM90_TMA_LOADENS14_INS15_ILi1ELi4ELi3EEES18_NSV_INS5_IJS19_S1O_EEENS5_IJS1O_SC_EEEEEEENS4_39AutoVectorizingCopyWithAssumedAlignmentILi128EEENS4_14SM90_TMA_STOREES28_S2A_S2A_EEEvvEEEEvNT_6ParamsE,(.L_x_191 - _ZN7cutlass13device_kernelINS_4gemm6kernel13GemmUniversalIN4cute5tupleIJiiiiEEENS1_10collective13CollectiveMmaINS1_35MainloopSm100TmaUmmaWarpSpecializedILi13ELi2ELi4ENS5_IJNS4_1CILi2EEENSA_ILi1EEESC_EEEEENS5_IJNSA_ILi128EEESF_SF_EEENS_12float_e4m3_tENS5_IJlSC_lEEESH_SI_NS4_8TiledMMAINS4_8MMA_AtomIJNS4_10MMA_TraitsINS4_25SM100_MMA_F8F6F4_2x1SM_SSEJSH_SH_fSF_SF_NS4_17integral_constantINS4_4UMMA5MajorELSP_0EEESQ_NSN_INSO_7ScaleInELSR_0EEESS_EEEEEENS4_6LayoutINS5_IJSC_SC_SC_EEENS5_IJNSA_ILi0EEESX_SX_EEEEENS5_IJNS4_10UnderscoreES10_S10_EEEEENS4_18SM100_TMA_2SM_LOADENS4_14ComposedLayoutINS4_7SwizzleILi3ELi4ELi3EEENS4_18smem_ptr_flag_bitsILi8EEENSV_INS5_IJNSA_ILi8EEESF_EEENS5_IJSF_SC_EEEEEEEvNS4_8identityES13_S1D_vS1E_EENS_8epilogue10collective18CollectiveEpilogueINS1G_23Sm100TmaWarpSpecializedILi2ELi2ELi32ELb0ELb0EEEJNS5_IJNSA_ILi64EEESF_SF_EEENS5_IJNSV_IS1L_SC_EENSV_INS5_IJNSA_ILi32EEESB_EEENS5_IJSC_S1L_EEEEEEEESH_SI_SH_SI_NS1G_6fusion15FusionCallbacksIS1K_NS1T_17LinearCombinationISH_fSH_fLNS_15FloatRoundStyleE2EEES1M_S1S_JEEENS4_5SM1004TMEM4LOAD26SM100_TMEM_LOAD_32dp32b32xENS4_13SM90_TMA_LOADENS14_INS15_ILi1ELi4ELi3EEES18_NSV_INS5_IJS19_S1O_EEENS5_IJS1O_SC_EEEEEEENS4_39AutoVectorizingCopyWithAssumedAlignmentILi128EEENS4_14SM90_TMA_STOREES28_S2A_S2A_EEEvvEEEEvNT_6ParamsE)
        .other          _ZN7cutlass13device_kernelINS_4gemm6kernel13GemmUniversalIN4cute5tupleIJiiiiEEENS1_10collective13CollectiveMmaINS1_35MainloopSm100TmaUmmaWarpSpecializedILi13ELi2ELi4ENS5_IJNS4_1CILi2EEENSA_ILi1EEESC_EEEEENS5_IJNSA_ILi128EEESF_SF_EEENS_12float_e4m3_tENS5_IJlSC_lEEESH_SI_NS4_8TiledMMAINS4_8MMA_AtomIJNS4_10MMA_TraitsINS4_25SM100_MMA_F8F6F4_2x1SM_SSEJSH_SH_fSF_SF_NS4_17integral_constantINS4_4UMMA5MajorELSP_0EEESQ_NSN_INSO_7ScaleInELSR_0EEESS_EEEEEENS4_6LayoutINS5_IJSC_SC_SC_EEENS5_IJNSA_ILi0EEESX_SX_EEEEENS5_IJNS4_10UnderscoreES10_S10_EEEEENS4_18SM100_TMA_2SM_LOADENS4_14ComposedLayoutINS4_7SwizzleILi3ELi4ELi3EEENS4_18smem_ptr_flag_bitsILi8EEENSV_INS5_IJNSA_ILi8EEESF_EEENS5_IJSF_SC_EEEEEEEvNS4_8identityES13_S1D_vS1E_EENS_8epilogue10collective18CollectiveEpilogueINS1G_23Sm100TmaWarpSpecializedILi2ELi2ELi32ELb0ELb0EEEJNS5_IJNSA_ILi64EEESF_SF_EEENS5_IJNSV_IS1L_SC_EENSV_INS5_IJNSA_ILi32EEESB_EEENS5_IJSC_S1L_EEEEEEEESH_SI_SH_SI_NS1G_6fusion15FusionCallbacksIS1K_NS1T_17LinearCombinationISH_fSH_fLNS_15FloatRoundStyleE2EEES1M_S1S_JEEENS4_5SM1004TMEM4LOAD26SM100_TMEM_LOAD_32dp32b32xENS4_13SM90_TMA_LOADENS14_INS15_ILi1ELi4ELi3EEES18_NSV_INS5_IJS19_S1O_EEENS5_IJS1O_SC_EEEEEEENS4_39AutoVectorizingCopyWithAssumedAlignmentILi128EEENS4_14SM90_TMA_STOREES28_S2A_S2A_EEEvvEEEEvNT_6ParamsE,@"STO_CUDA_ENTRY STV_DEFAULT"
_ZN7cutlass13device_kernelINS_4gemm6kernel13GemmUniversalIN4cute5tupleIJiiiiEEENS1_10collective13CollectiveMmaINS1_35MainloopSm100TmaUmmaWarpSpecializedILi13ELi2ELi4ENS5_IJNS4_1CILi2EEENSA_ILi1EEESC_EEEEENS5_IJNSA_ILi128EEESF_SF_EEENS_12float_e4m3_tENS5_IJlSC_lEEESH_SI_NS4_8TiledMMAINS4_8MMA_AtomIJNS4_10MMA_TraitsINS4_25SM100_MMA_F8F6F4_2x1SM_SSEJSH_SH_fSF_SF_NS4_17integral_constantINS4_4UMMA5MajorELSP_0EEESQ_NSN_INSO_7ScaleInELSR_0EEESS_EEEEEENS4_6LayoutINS5_IJSC_SC_SC_EEENS5_IJNSA_ILi0EEESX_SX_EEEEENS5_IJNS4_10UnderscoreES10_S10_EEEEENS4_18SM100_TMA_2SM_LOADENS4_14ComposedLayoutINS4_7SwizzleILi3ELi4ELi3EEENS4_18smem_ptr_flag_bitsILi8EEENSV_INS5_IJNSA_ILi8EEESF_EEENS5_IJSF_SC_EEEEEEEvNS4_8identityES13_S1D_vS1E_EENS_8epilogue10collective18CollectiveEpilogueINS1G_23Sm100TmaWarpSpecializedILi2ELi2ELi32ELb0ELb0EEEJNS5_IJNSA_ILi64EEESF_SF_EEENS5_IJNSV_IS1L_SC_EENSV_INS5_IJNSA_ILi32EEESB_EEENS5_IJSC_S1L_EEEEEEEESH_SI_SH_SI_NS1G_6fusion15FusionCallbacksIS1K_NS1T_17LinearCombinationISH_fSH_fLNS_15FloatRoundStyleE2EEES1M_S1S_JEEENS4_5SM1004TMEM4LOAD26SM100_TMEM_LOAD_32dp32b32xENS4_13SM90_TMA_LOADENS14_INS15_ILi1ELi4ELi3EEES18_NSV_INS5_IJS19_S1O_EEENS5_IJS1O_SC_EEEEEEENS4_39AutoVectorizingCopyWithAssumedAlignmentILi128EEENS4_14SM90_TMA_STOREES28_S2A_S2A_EEEvvEEEEvNT_6ParamsE:
[----:B------:R-:W1:Y:S01]  /*0000*/  LDC R1, c[0x0][0x37c] ;  /* 0x0000df00ff017b82 */ /* 0x000e620000000800 */
[----:B------:R-:W2:Y:S01]  /*0010*/  S2R R109, SR_TID.X ;  /* 0x00000000006d7919 */ /* 0x000ea20000002100 */
[----:B------:R-:W3:Y:S06]  /*0020*/  LDCU.64 UR6, c[0x0][0x890] ;  /* 0x00011200ff0677ac */ /* 0x000eec0008000a00 */
[----:B------:R-:W4:Y:S01]  /*0030*/  S2UR UR37, SR_CgaCtaId ;  /* 0x00000000002579c3 */ /* 0x000f220000008800 */
[----:B------:R-:W-:Y:S02]  /*0040*/  PRMT R95, RZ, 0x7610, R95 ;  /* 0x00007610ff5f7816 */ /* 0x000fe4000000005f */
[----:B------:R-:W-:Y:S01]  /*0050*/  ELECT P1, URZ, PT ;  /* 0x0000000000ff782f */ /* 0x000fe20003820000 */
[----:B------:R-:W1:Y:S01]  /*0060*/  LDCU.64 UR46, c[0x0][0x358] ;  /* 0x00006b00ff2e77ac */ /* 0x000e620008000a00 */
[----:B---3--:R-:W-:-:S04]  /*0070*/  UISETP.NE.U32.AND UP0, UPT, UR6, URZ, UPT ;  /* 0x000000ff0600728c */ /* 0x008fc8000bf05070 */
[----:B------:R-:W-:Y:S02]  /*0080*/  UISETP.NE.AND.EX UP0, UPT, UR7, URZ, UPT, UP0 ;  /* 0x000000ff0700728c */ /* 0x000fe4000bf05300 */
[----:B----4-:R-:W-:Y:S02]  /*0090*/  ULOP3.LUT UR5, UR37, 0x1, URZ, 0xc0, !UPT ;  /* 0x0000000125057892 */ /* 0x010fe4000f8ec0ff */
[----:B------:R-:W-:Y:S01]  /*00a0*/  ULOP3.LUT UR4, UR37, 0x1, URZ, 0x3c, !UPT ;  /* 0x0000000125047892 */ /* 0x000fe2000f8e3cff */
[----:B--2---:R-:W-:-:S05]  /*00b0*/  SHF.R.U32.HI R102, RZ, 0x5, R109 ;  /* 0x00000005ff667819 */ /* 0x004fca000001166d */
[----:B------:R-:W2:Y:S02]  /*00c0*/  SHFL.IDX PT, R0, R102, RZ, 0x1f ;  /* 0x00001fff66007589 */ /* 0x000ea400000e0000 */
[----:B--2---:R-:W-:Y:S01]  /*00d0*/  R2UR UR10, R0 ;  /* 0x00000000000a72ca */ /* 0x004fe200000e0000 */
[----:B-1----:R-:W-:-:S14]  /*00e0*/  BRA.U UP0, `(.L_x_0) ;  /* 0x00000001002c7547 */ /* 0x002fdc000b800000 */
[----:B------:R-:W1:Y:S02]  /*00f0*/  LDCU.64 UR8, c[0x0][0x888] ;  /* 0x00011100ff0877ac */ /* 0x000e640008000a00 */
[----:B-1----:R-:W-:-:S04]  /*0100*/  UISETP.NE.U32.AND UP0, UPT, UR8, URZ, UPT ;  /* 0x000000ff0800728c */ /* 0x002fc8000bf05070 */
[----:B------:R-:W-:-:S09]  /*0110*/  UISETP.NE.AND.EX UP0, UPT, UR9, URZ, UPT, UP0 ;  /* 0x000000ff0900728c */ /* 0x000fd2000bf05300 */
[----:B------:R-:W-:Y:S05]  /*0120*/  BRA.U !UP0, `(.L_x_1) ;  /* 0x0000000108107547 */ /* 0x000fea000b800000 */
[----:B------:R-:W1:Y:S02]  /*0130*/  LDC.64 R2, c[0x0][0x888] ;  /* 0x00022200ff027b82 */ /* 0x000e640000000a00 */
[----:B-1----:R1:W5:Y:S01]  /*0140*/  LDG.E R49, desc[UR46][R2.64] ;  /* 0x0000002e02317981 */ /* 0x002362000c1e1900 */
[----:B------:R-:W-:Y:S01]  /*0150*/  HFMA2 R95, -RZ, RZ, 0, 5.9604644775390625e-08 ;  /* 0x00000001ff5f7431 */ /* 0x000fe200000001ff */
[----:B------:R-:W-:Y:S05]  /*0160*/  BRA `(.L_x_0) ;  /* 0x00000000000c7947 */ /* 0x000fea0003800000 */
.L_x_1:
[----:B------:R-:W1:Y:S01]  /*0170*/  LDCU UR8, c[0x0][0x880] ;  /* 0x00011000ff0877ac */ /* 0x000e620008000800 */
[----:B------:R-:W-:Y:S01]  /*0180*/  HFMA2 R95, -RZ, RZ, 0, 5.9604644775390625e-08 ;  /* 0x00000001ff5f7431 */ /* 0x000fe200000001ff */
[----:B-1----:R-:W-:-:S07]  /*0190*/  MOV R49, UR8 ;  /* 0x0000000800317c02 */ /* 0x002fce0008000f00 */
.L_x_0:
[----:B------:R-:W2:Y:S02]  /*01a0*/  LDCU.64 UR8, c[0x0][0x8b0] ;  /* 0x00011600ff0877ac */ /* 0x000ea40008000a00 */
[----:B--2---:R-:W-:-:S04]  /*01b0*/  UISETP.NE.U32.AND UP0, UPT, UR8, URZ, UPT ;  /* 0x000000ff0800728c */ /* 0x004fc8000bf05070 */
[----:B------:R-:W-:-:S09]  /*01c0*/  UISETP.NE.AND.EX UP0, UPT, UR9, URZ, UPT, UP0 ;  /* 0x000000ff0900728c */ /* 0x000fd2000bf05300 */
[----:B------:R-:W-:Y:S05]  /*01d0*/  BRA.U UP0, `(.L_x_2) ;  /* 0x0000000100247547 */ /* 0x000fea000b800000 */
[----:B------:R-:W2:Y:S02]  /*01e0*/  LDCU.64 UR8, c[0x0][0x8a8] ;  /* 0x00011500ff0877ac */ /* 0x000ea40008000a00 */
[----:B--2---:R-:W-:-:S04]  /*01f0*/  UISETP.NE.U32.AND UP0, UPT, UR8, URZ, UPT ;  /* 0x000000ff0800728c */ /* 0x004fc8000bf05070 */
[----:B------:R-:W-:-:S09]  /*0200*/  UISETP.NE.AND.EX UP0, UPT, UR9, URZ, UPT, UP0 ;  /* 0x000000ff0900728c */ /* 0x000fd2000bf05300 */
[----:B------:R-:W-:Y:S05]  /*0210*/  BRA.U !UP0, `(.L_x_3) ;  /* 0x00000001080c7547 */ /* 0x000fea000b800000 */
[----:B------:R-:W2:Y:S02]  /*0220*/  LDC.64 R46, c[0x0][0x8a8] ;  /* 0x00022a00ff2e7b82 */ /* 0x000ea40000000a00 */
[----:B--2---:R2:W5:Y:S01]  /*0230*/  LDG.E R46, desc[UR46][R46.64] ;  /* 0x0000002e2e2e7981 */ /* 0x004562000c1e1900 */
[----:B------:R-:W-:Y:S05]  /*0240*/  BRA `(.L_x_2) ;  /* 0x0000000000087947 */ /* 0x000fea0003800000 */
.L_x_3:
[----:B------:R-:W2:Y:S02]  /*0250*/  LDCU UR8, c[0x0][0x8a0] ;  /* 0x00011400ff0877ac */ /* 0x000ea40008000800 */
[----:B--2---:R-:W-:Y:S02]  /*0260*/  MOV R46, UR8 ;  /* 0x00000008002e7c02 */ /* 0x004fe40008000f00 */
.L_x_2:
[----:B------:R-:W-:Y:S01]  /*0270*/  IMAD.U32 R0, RZ, RZ, UR10 ;  /* 0x0000000aff007e24 */ /* 0x000fe2000f8e00ff */
[----:B------:R-:W-:Y:S04]  /*0280*/  BSSY.RECONVERGENT B0, `(.L_x_4) ;  /* 0x000000c000007945 */ /* 0x000fe80003800200 */
[C---:B------:R-:W-:Y:S02]  /*0290*/  ISETP.NE.OR P2, PT, R0.reuse, 0x1, !P1 ;  /* 0x000000010000780c */ /* 0x040fe40004f45670 */
[----:B------:R-:W-:-:S11]  /*02a0*/  ISETP.NE.OR P0, PT, R0, 0x3, !P1 ;  /* 0x000000030000780c */ /* 0x000fd60004f05670 */
[----:B------:R-:W-:Y:S05]  /*02b0*/  @P2 BRA `(.L_x_5) ;  /* 0x0000000000202947 */ /* 0x000fea0003800000 */
[----:B------:R-:W3:Y:S02]  /*02c0*/  LDCU.64 UR8, c[0x0][0x348] ;  /* 0x00006900ff0877ac */ /* 0x000ee40008000a00 */
[----:B---3--:R-:W-:Y:S02]  /*02d0*/  UIADD3 UR12, UP1, UPT, UR8, 0x80, URZ ;  /* 0x00000080080c7890 */ /* 0x008fe4000ff3e0ff */
[----:B------:R-:W-:Y:S02]  /*02e0*/  UIADD3 UR8, UP0, UPT, UR8, 0x180, URZ ;  /* 0x0000018008087890 */ /* 0x000fe4000ff1e0ff */
[----:B------:R-:W-:Y:S02]  /*02f0*/  UIADD3.X UR13, UPT, UPT, URZ, UR9, URZ, UP1, !UPT ;  /* 0x00000009ff0d7290 */ /* 0x000fe40008ffe4ff */
[----:B------:R-:W-:-:S07]  /*0300*/  UIADD3.X UR9, UPT, UPT, URZ, UR9, URZ, UP0, !UPT ;  /* 0x00000009ff097290 */ /* 0x000fce00087fe4ff */
[----:B------:R3:W-:Y:S02]  /*0310*/  UTMACCTL.PF [UR12] ;  /* 0x000000000c0079b9 */ /* 0x0007e40008040000 */
[----:B------:R3:W-:Y:S02]  /*0320*/  UTMACCTL.PF [UR8] ;  /* 0x00000000080079b9 */ /* 0x0007e40008040000 */
[----:B---3--:R-:W-:Y:S01]  /*0330*/  NOP ;  /* 0x0000000000007918 */ /* 0x008fe20000000000 */
.L_x_5:
[----:B------:R-:W-:Y:S05]  /*0340*/  BSYNC.RECONVERGENT B0 ;  /* 0x0000000000007941 */ /* 0x000fea0003800200 */
.L_x_4:
[----:B------:R-:W-:Y:S04]  /*0350*/  BSSY.RECONVERGENT B0, `(.L_x_6) ;  /* 0x000000a000007945 */ /* 0x000fe80003800200 */
        /* <DEDUP_REMOVED lines=9> */
.L_x_7:
[----:B------:R-:W-:Y:S05]  /*03f0*/  BSYNC.RECONVERGENT B0 ;  /* 0x0000000000007941 */ /* 0x000fea0003800200 */
.L_x_6:
[----:B------:R-:W3:Y:S01]  /*0400*/  LDCU.64 UR8, c[0x0][0x888] ;  /* 0x00011100ff0877ac */ /* 0x000ee20008000a00 */
[----:B------:R-:W-:Y:S02]  /*0410*/  UISETP.EQ.U32.AND UP1, UPT, UR6, URZ, UPT ;  /* 0x000000ff0600728c */ /* 0x000fe4000bf22070 */
[----:B------:R-:W-:Y:S02]  /*0420*/  UPLOP3.LUT UP5, UPT, UPT, UPT, UPT, 0x80, 0x8 ;  /* 0x000000000008789c */ /* 0x000fe40003faf070 */
[----:B---3--:R-:W-:-:S04]  /*0430*/  UISETP.NE.U32.AND UP0, UPT, UR8, URZ, UPT ;  /* 0x000000ff0800728c */ /* 0x008fc8000bf05070 */
[----:B------:R-:W-:-:S04]  /*0440*/  UISETP.NE.AND.EX UP0, UPT, UR9, URZ, UPT, UP0 ;  /* 0x000000ff0900728c */ /* 0x000fc8000bf05300 */
[----:B------:R-:W-:-:S04]  /*0450*/  UISETP.EQ.OR.EX UP2, UPT, UR7, URZ, !UP0, UP1 ;  /* 0x000000ff0700728c */ /* 0x000fc8000c742710 */
[----:B------:R-:W-:-:S05]  /*0460*/  UP2UR UR50, UPR, URZ, 0x4 ;  /* 0x00000004ff327883 */ /* 0x000fca0008000000 */
[----:B------:R-:W-:Y:S07]  /*0470*/  BRA.U !UP2, `(.L_x_8) ;  /* 0x000000010a207547 */ /* 0x000fee000b800000 */
[----:B------:R-:W-:Y:S01]  /*0480*/  UISETP.NE.U32.AND UP2, UPT, UR6, URZ, UPT ;  /* 0x000000ff0600728c */ /* 0x000fe2000bf45070 */
[----:B-----5:R-:W-:Y:S01]  /*0490*/  FSETP.NEU.AND P0, PT, R49, RZ, PT ;  /* 0x000000ff3100720b */ /* 0x020fe20003f0d000 */
[----:B------:R-:W-:Y:S02]  /*04a0*/  USEL UR6, URZ, 0xffffffff, UP0 ;  /* 0xffffffffff067887 */ /* 0x000fe40008000000 */
[----:B------:R-:W-:-:S10]  /*04b0*/  UISETP.NE.AND.EX UP2, UPT, UR7, URZ, UPT, UP2 ;  /* 0x000000ff0700728c */ /* 0x000fd4000bf45320 */
[----:B------:R-:W-:Y:S01]  /*04c0*/  VOTEU.ANY UP1, P0 ;  /* 0x0000000000ff7886 */ /* 0x000fe20000020100 */
[----:B------:R-:W-:-:S04]  /*04d0*/  @!UP2 USEL UR6, URZ, 0xffffffff, UP1 ;  /* 0xffffffffff06a887 */ /* 0x000fc80008800000 */
[----:B------:R-:W-:-:S04]  /*04e0*/  ULOP3.LUT UR6, UR6, 0x1, URZ, 0xc0, !UPT ;  /* 0x0000000106067892 */ /* 0x000fc8000f8ec0ff */
[----:B------:R-:W-:-:S11]  /*04f0*/  UISETP.NE.U32.AND UP5, UPT, UR6, 0x1, UPT ;  /* 0x000000010600788c */ /* 0x000fd6000bfa5070 */
.L_x_8:
[----:B------:R-:W3:Y:S01]  /*0500*/  SHFL.IDX PT, R0, R102, RZ, 0x1f ;  /* 0x00001fff66007589 */ /* 0x000ee200000e0000 */
[----:B------:R-:W-:-:S04]  /*0510*/  UISETP.NE.AND UP1, UPT, UR10, 0x2, UPT ;  /* 0x000000020a00788c */ /* 0x000fc8000bf25270 */
[----:B------:R-:W-:Y:S02]  /*0520*/  UISETP.EQ.AND UP2, UPT, UR5, URZ, !UP1 ;  /* 0x000000ff0500728c */ /* 0x000fe4000cf42270 */
[----:B------:R-:W-:-:S04]  /*0530*/  USEL UR6, URZ, 0x1, UP1 ;  /* 0x00000001ff067887 */ /* 0x000fc80008800000 */
[----:B------:R-:W-:Y:S02]  /*0540*/  PLOP3.LUT P5, PT, P1, PT, UP2, 0x80, 0x8 ;  /* 0x000000000008781c */ /* 0x000fe40000faf028 */
[----:B---3--:R-:W-:-:S13]  /*0550*/  ISETP.NE.AND P0, PT, R0, RZ, PT ;  /* 0x000000ff0000720c */ /* 0x008fda0003f05270 */
[----:B------:R-:W-:Y:S05]  /*0560*/  @P0 BRA `(.L_x_9) ;  /* 0x0000000000980947 */ /* 0x000fea0003800000 */
[----:B------:R-:W-:Y:S01]  /*0570*/  ELECT P0, URZ, PT ;  /* 0x0000000000ff782f */ /* 0x000fe20003800000 */
[----:B------:R-:W-:-:S12]  /*0580*/  BSSY.RECONVERGENT B0, `(.L_x_9) ;  /* 0x0000024000007945 */ /* 0x000fd80003800200 */
[----:B------:R-:W-:Y:S05]  /*0590*/  @!P0 BRA `(.L_x_10) ;  /* 0x0000000000888947 */ /* 0x000fea0003800000 */
[----:B------:R-:W-:Y:S01]  /*05a0*/  UMOV UR8, 0x400 ;  /* 0x0000040000087882 */ /* 0x000fe20000000000 */
[----:B------:R-:W-:Y:S01]  /*05b0*/  UMOV UR7, 0x1 ;  /* 0x0000000100077882 */ /* 0x000fe20000000000 */
[----:B------:R-:W-:Y:S02]  /*05c0*/  ULEA UR8, UR37, UR8, 0x18 ;  /* 0x0000000825087291 */ /* 0x000fe4000f8ec0ff */
[----:B------:R-:W-:-:S04]  /*05d0*/  UIADD3 UR12, UPT, UPT, -UR7, 0x100000, URZ ;  /* 0x00100000070c7890 */ /* 0x000fc8000fffe1ff */
[----:B------:R-:W-:Y:S02]  /*05e0*/  USHF.L.U32 UR13, UR12, 0xb, URZ ;  /* 0x0000000b0c0d7899 */ /* 0x000fe400080006ff */
[----:B------:R-:W-:Y:S01]  /*05f0*/  USHF.L.U32 UR12, UR12, 0x1, URZ ;  /* 0x000000010c0c7899 */ /* 0x000fe200080006ff */
[----:B------:R-:W3:Y:S11]  /*0600*/  FENCE.VIEW.ASYNC.S ;  /* 0x00000000000073c6 */ /* 0x000ef60000000000 */
[----:B---3--:R3:W4:Y:S01]  /*0610*/  SYNCS.EXCH.64 URZ, [UR8], UR12 ;  /* 0x0000000c08ff75b2 */ /* 0x0087220008000100 */
[----:B------:R3:W1:Y:S01]  /*0620*/  SYNCS.EXCH.64 URZ, [UR8+0x68], UR12 ;  /* 0x0000680c08ff75b2 */ /* 0x0006620008000100 */
        /* <DEDUP_REMOVED lines=23> */
[----:B------:R3:W1:Y:S02]  /*07a0*/  SYNCS.EXCH.64 URZ, [UR8+0xc8], UR12 ;  /* 0x0000c80c08ff75b2 */ /* 0x0006640008000100 */
[----:B---34-:R-:W-:Y:S01]  /*07b0*/  NOP ;  /* 0x0000000000007918 */ /* 0x018fe20000000000 */
.L_x_10:
[----:B------:R-:W-:Y:S05]  /*07c0*/  BSYNC.RECONVERGENT B0 ;  /* 0x0000000000007941 */ /* 0x000fea0003800200 */
.L_x_9:
[----:B------:R-:W3:Y:S01]  /*07d0*/  SHFL.IDX PT, R0, R102, RZ, 0x1f ;  /* 0x00001fff66007589 */ /* 0x000ee200000e0000 */
[----:B------:R-:W-:Y:S01]  /*07e0*/  NOP ;  /* 0x0000000000007918 */ /* 0x000fe20000000000 */
[----:B---3--:R-:W-:-:S13]  /*07f0*/  ISETP.NE.AND P0, PT, R0, 0x1, PT ;  /* 0x000000010000780c */ /* 0x008fda0003f05270 */
[----:B------:R-:W-:Y:S05]  /*0800*/  @P0 BRA `(.L_x_11) ;  /* 0x0000000000440947 */ /* 0x000fea0003800000 */
[----:B------:R-:W-:Y:S01]  /*0810*/  UMOV UR9, 0x400 ;  /* 0x0000040000097882 */ /* 0x000fe20000000000 */
[----:B------:R-:W-:Y:S01]  /*0820*/  UMOV UR8, 0x20 ;  /* 0x0000002000087882 */ /* 0x000fe20000000000 */
[----:B------:R-:W-:Y:S01]  /*0830*/  UMOV UR7, 0x80 ;  /* 0x0000008000077882 */ /* 0x000fe20000000000 */
[----:B------:R-:W-:Y:S02]  /*0840*/  ULEA UR9, UR37, UR9, 0x18 ;  /* 0x0000000925097291 */ /* 0x000fe4000f8ec0ff */
[----:B------:R-:W-:-:S04]  /*0850*/  UIADD3 UR12, UPT, UPT, -UR8, 0x100000, URZ ;  /* 0x00100000080c7890 */ /* 0x000fc8000fffe1ff */
[----:B------:R-:W-:Y:S02]  /*0860*/  USHF.L.U32 UR13, UR12, 0xb, URZ ;  /* 0x0000000b0c0d7899 */ /* 0x000fe400080006ff */
[----:B------:R-:W-:Y:S02]  /*0870*/  USHF.L.U32 UR12, UR12, 0x1, URZ ;  /* 0x000000010c0c7899 */ /* 0x000fe400080006ff */
[----:B------:R-:W-:-:S04]  /*0880*/  UIADD3 UR14, UPT, UPT, -UR7, 0x100000, URZ ;  /* 0x00100000070e7890 */ /* 0x000fc8000fffe1ff */
[----:B------:R-:W-:Y:S02]  /*0890*/  USHF.L.U32 UR15, UR14, 0xb, URZ ;  /* 0x0000000b0e0f7899 */ /* 0x000fe400080006ff */
[----:B------:R-:W-:Y:S01]  /*08a0*/  USHF.L.U32 UR14, UR14, 0x1, URZ ;  /* 0x000000010e0e7899 */ /* 0x000fe200080006ff */
[----:B------:R-:W-:Y:S01]  /*08b0*/  ELECT P0, URZ, PT ;  /* 0x0000000000ff782f */ /* 0x000fe20003800000 */
[----:B------:R-:W3:Y:S02]  /*08c0*/  FENCE.VIEW.ASYNC.S ;  /* 0x00000000000073c6 */ /* 0x000ee40000000000 */
[----:B---3--:R3:W4:Y:S08]  /*08d0*/  SYNCS.EXCH.64 URZ, [UR9+0xd0], UR12 ;  /* 0x0000d00c09ff75b2 */ /* 0x0087300008000100 */
[----:B------:R3:W1:Y:S01]  /*08e0*/  SYNCS.EXCH.64 URZ, [UR9+0xe0], UR14 ;  /* 0x0000e00e09ff75b2 */ /* 0x0006620008000100 */
[----:B------:R3:W1:Y:S01]  /*08f0*/  SYNCS.EXCH.64 URZ, [UR9+0xd8], UR12 ;  /* 0x0000d80c09ff75b2 */ /* 0x0006620008000100 */
[----:B------:R3:W1:Y:S01]  /*0900*/  SYNCS.EXCH.64 URZ, [UR9+0xe8], UR14 ;  /* 0x0000e80e09ff75b2 */ /* 0x0006620008000100 */
[----:B------:R-:W-:Y:S01]  /*0910*/  NOP ;  /* 0x0000000000007918 */ /* 0x000fe20000000000 */
.L_x_11:
[----:B------:R-:W2:Y:S01]  /*0920*/  SHFL.IDX PT, R0, R102, RZ, 0x1f ;  /* 0x00001fff66007589 */ /* 0x000ea200000e0000 */
[----:B------:R-:W-:Y:S01]  /*0930*/  NOP ;  /* 0x0000000000007918 */ /* 0x000fe20000000000 */
[----:B--2---:R-:W-:-:S13]  /*0940*/  ISETP.NE.AND P0, PT, R0, 0x3, PT ;  /* 0x000000030000780c */ /* 0x004fda0003f05270 */
[----:B------:R-:W-:Y:S05]  /*0950*/  @P0 BRA `(.L_x_12) ;  /* 0x00000000002c0947 */ /* 0x000fea0003800000 */
[----:B------:R-:W-:Y:S01]  /*0960*/  UMOV UR8, 0x400 ;  /* 0x0000040000087882 */ /* 0x000fe20000000000 */
[----:B------:R-:W-:Y:S01]  /*0970*/  UMOV UR7, 0x20 ;  /* 0x0000002000077882 */ /* 0x000fe20000000000 */
[----:B------:R-:W-:Y:S02]  /*0980*/  ULEA UR8, UR37, UR8, 0x18 ;  /* 0x0000000825087291 */ /* 0x000fe4000f8ec0ff */
[----:B---3--:R-:W-:-:S04]  /*0990*/  UIADD3 UR12, UPT, UPT, -UR7, 0x100000, URZ ;  /* 0x00100000070c7890 */ /* 0x008fc8000fffe1ff */
[----:B------:R-:W-:Y:S02]  /*09a0*/  USHF.L.U32 UR13, UR12, 0xb, URZ ;  /* 0x0000000b0c0d7899 */ /* 0x000fe400080006ff */
[----:B------:R-:W-:Y:S01]  /*09b0*/  USHF.L.U32 UR12, UR12, 0x1, URZ ;  /* 0x000000010c0c7899 */ /* 0x000fe200080006ff */
[----:B------:R-:W-:Y:S01]  /*09c0*/  ELECT P0, URZ, PT ;  /* 0x0000000000ff782f */ /* 0x000fe20003800000 */
[----:B------:R-:W2:Y:S10]  /*09d0*/  FENCE.VIEW.ASYNC.S ;  /* 0x00000000000073c6 */ /* 0x000eb40000000000 */
[----:B--2---:R2:W3:Y:S01]  /*09e0*/  SYNCS.EXCH.64 URZ, [UR8+0xf0], UR12 ;  /* 0x0000f00c08ff75b2 */ /* 0x0044e20008000100 */
[----:B------:R2:W1:Y:S01]  /*09f0*/  SYNCS.EXCH.64 URZ, [UR8+0xf8], UR12 ;  /* 0x0000f80c08ff75b2 */ /* 0x0004620008000100 */
[----:B------:R-:W-:Y:S01]  /*0a00*/  NOP ;  /* 0x0000000000007918 */ /* 0x000fe20000000000 */
.L_x_12:
[----:B------:R-:W4:Y:S01]  /*0a10*/  SHFL.IDX PT, R0, R102, RZ, 0x1f ;  /* 0x00001fff66007589 */ /* 0x000f2200000e0000 */
[----:B------:R-:W-:Y:S01]  /*0a20*/  NOP ;  /* 0x0000000000007918 */ /* 0x000fe20000000000 */
[----:B----4-:R-:W-:-:S13]  /*0a30*/  ISETP.NE.AND P0, PT, R0, 0x4, PT ;  /* 0x000000040000780c */ /* 0x010fda0003f05270 */
[----:B------:R-:W-:Y:S05]  /*0a40*/  @P0 BRA `(.L_x_13) ;  /* 0x0000000000480947 */ /* 0x000fea0003800000 */
[----:B---3--:R-:W-:Y:S01]  /*0a50*/  UMOV UR9, 0x1e0 ;  /* 0x000001e000097882 */ /* 0x008fe20000000000 */
[----:B--2---:R-:W-:Y:S01]  /*0a60*/  UMOV UR8, 0x400 ;  /* 0x0000040000087882 */ /* 0x004fe20000000000 */
[----:B------:R-:W-:Y:S01]  /*0a70*/  USEL UR9, UR9, 0x1a0, UP5 ;  /* 0x000001a009097887 */ /* 0x000fe2000a800000 */
        /* <DEDUP_REMOVED lines=9> */
[----:B------:R-:W2:Y:S02]  /*0b10*/  FENCE.VIEW.ASYNC.S ;  /* 0x00000000000073c6 */ /* 0x000ea40000000000 */
[----:B--2---:R4:W2:Y:S08]  /*0b20*/  SYNCS.EXCH.64 URZ, [UR8+0x100], UR12 ;  /* 0x0001000c08ff75b2 */ /* 0x0048b00008000100 */
[----:B------:R4:W3:Y:S01]  /*0b30*/  SYNCS.EXCH.64 URZ, [UR8+0x110], UR14 ;  /* 0x0001100e08ff75b2 */ /* 0x0008e20008000100 */
[----:B------:R4:W1:Y:S01]  /*0b40*/  SYNCS.EXCH.64 URZ, [UR8+0x108], UR12 ;  /* 0x0001080c08ff75b2 */ /* 0x0008620008000100 */
[----:B------:R4:W1:Y:S02]  /*0b50*/  SYNCS.EXCH.64 URZ, [UR8+0x118], UR14 ;  /* 0x0001180e08ff75b2 */ /* 0x0008640008000100 */
[----:B----4-:R-:W-:Y:S01]  /*0b60*/  NOP ;  /* 0x0000000000007918 */ /* 0x010fe20000000000 */
.L_x_13:
[----:B------:R-:W4:Y:S01]  /*0b70*/  SHFL.IDX PT, R0, R102, RZ, 0x1f ;  /* 0x00001fff66007589 */ /* 0x000f2200000e0000 */
[----:B------:R-:W-:Y:S01]  /*0b80*/  NOP ;  /* 0x0000000000007918 */ /* 0x000fe20000000000 */
[----:B----4-:R-:W-:-:S13]  /*0b90*/  ISETP.NE.AND P0, PT, R0, 0x5, PT ;  /* 0x000000050000780c */ /* 0x010fda0003f05270 */
[----:B------:R-:W-:Y:S05]  /*0ba0*/  @P0 BRA `(.L_x_14) ;  /* 0x0000000000540947 */ /* 0x000fea0003800000 */
[----:B---3--:R-:W-:Y:S01]  /*0bb0*/  UMOV UR9, 0x400 ;  /* 0x0000040000097882 */ /* 0x008fe20000000000 */
[----:B--2---:R-:W-:Y:S01]  /*0bc0*/  UMOV UR8, 0x1 ;  /* 0x0000000100087882 */ /* 0x004fe20000000000 */
        /* <DEDUP_REMOVED lines=13> */
[----:B------:R4:W1:Y:S01]  /*0ca0*/  SYNCS.EXCH.64 URZ, [UR9+0x148], UR14 ;  /* 0x0001480e09ff75b2 */ /* 0x0008620008000100 */
[----:B------:R4:W1:Y:S01]  /*0cb0*/  SYNCS.EXCH.64 URZ, [UR9+0x130], UR12 ;  /* 0x0001300c09ff75b2 */ /* 0x0008620008000100 */
[----:B------:R4:W1:Y:S01]  /*0cc0*/  SYNCS.EXCH.64 URZ, [UR9+0x150], UR14 ;  /* 0x0001500e09ff75b2 */ /* 0x0008620008000100 */
[----:B------:R4:W1:Y:S01]  /*0cd0*/  SYNCS.EXCH.64 URZ, [UR9+0x138], UR12 ;  /* 0x0001380c09ff75b2 */ /* 0x0008620008000100 */
[----:B------:R4:W1:Y:S02]  /*0ce0*/  SYNCS.EXCH.64 URZ, [UR9+0x158], UR14 ;  /* 0x0001580e09ff75b2 */ /* 0x0008640008000100 */
[----:B----4-:R-:W-:Y:S01]  /*0cf0*/  NOP ;  /* 0x0000000000007918 */ /* 0x010fe20000000000 */
.L_x_14:
[----:B------:R-:W4:Y:S01]  /*0d00*/  SHFL.IDX PT, R0, R102, RZ, 0x1f ;  /* 0x00001fff66007589 */ /* 0x000f2200000e0000 */
[----:B------:R-:W-:Y:S01]  /*0d10*/  ISETP.NE.OR P1, PT, RZ, UR10, !P1 ;  /* 0x0000000aff007c0c */ /* 0x000fe2000cf25670 */
[----:B------:R-:W-:Y:S01]  /*0d20*/  NOP ;  /* 0x0000000000007918 */ /* 0x000fe20000000000 */
[----:B----4-:R-:W-:-:S13]  /*0d30*/  ISETP.NE.AND P0, PT, R0, 0x3, PT ;  /* 0x000000030000780c */ /* 0x010fda0003f05270 */
[----:B------:R-:W-:Y:S05]  /*0d40*/  @P0 BRA `(.L_x_15) ;  /* 0x0000000000340947 */ /* 0x000fea0003800000 */
[----:B--2---:R-:W-:Y:S01]  /*0d50*/  UMOV UR8, 0x400 ;  /* 0x0000040000087882 */ /* 0x004fe20000000000 */
[----:B------:R-:W-:Y:S01]  /*0d60*/  UMOV UR7, 0x20 ;  /* 0x0000002000077882 */ /* 0x000fe20000000000 */
[----:B------:R-:W-:Y:S02]  /*0d70*/  ULEA UR8, UR37, UR8, 0x18 ;  /* 0x0000000825087291 */ /* 0x000fe4000f8ec0ff */
[----:B---3--:R-:W-:-:S04]  /*0d80*/  UIADD3 UR12, UPT, UPT, -UR7, 0x100000, URZ ;  /* 0x00100000070c7890 */ /* 0x008fc8000fffe1ff */
[----:B------:R-:W-:Y:S02]  /*0d90*/  USHF.L.U32 UR13, UR12, 0xb, URZ ;  /* 0x0000000b0c0d7899 */ /* 0x000fe400080006ff */
[----:B------:R-:W-:Y:S01]  /*0da0*/  USHF.L.U32 UR12, UR12, 0x1, URZ ;  /* 0x000000010c0c7899 */ /* 0x000fe200080006ff */
[----:B------:R-:W-:Y:S01]  /*0db0*/  ELECT P0, URZ, PT ;  /* 0x0000000000ff782f */ /* 0x000fe20003800000 */
[----:B------:R-:W2:Y:S10]  /*0dc0*/  FENCE.VIEW.ASYNC.S ;  /* 0x00000000000073c6 */ /* 0x000eb40000000000 */
[----:B--2---:R4:W2:Y:S01]  /*0dd0*/  SYNCS.EXCH.64 URZ, [UR8+0x160], UR12 ;  /* 0x0001600c08ff75b2 */ /* 0x0048a20008000100 */
[----:B------:R4:W3:Y:S01]  /*0de0*/  SYNCS.EXCH.64 URZ, [UR8+0x170], UR12 ;  /* 0x0001700c08ff75b2 */ /* 0x0008e20008000100 */
[----:B------:R4:W1:Y:S01]  /*0df0*/  SYNCS.EXCH.64 URZ, [UR8+0x168], UR12 ;  /* 0x0001680c08ff75b2 */ /* 0x0008620008000100 */
[----:B------:R4:W1:Y:S02]  /*0e00*/  SYNCS.EXCH.64 URZ, [UR8+0x178], UR12 ;  /* 0x0001780c08ff75b2 */ /* 0x0008640008000100 */
[----:B----4-:R-:W-:Y:S01]  /*0e10*/  NOP ;  /* 0x0000000000007918 */ /* 0x010fe20000000000 */
.L_x_15:
[----:B------:R-:W-:Y:S01]  /*0e20*/  VOTEU.ALL UP1, P1 ;  /* 0x0000000000ff7886 */ /* 0x000fe20000820000 */
[----:B--2---:R-:W2:Y:S01]  /*0e30*/  LDCU UR8, c[0x0][0x36c] ;  /* 0x00006d80ff0877ac */ /* 0x004ea20008000800 */
[----:B------:R-:W-:Y:S01]  /*0e40*/  NOP ;  /* 0x0000000000007918 */ /* 0x000fe20000000000 */
[----:B------:R-:W-:Y:S01]  /*0e50*/  LOP3.LUT R10, R109, 0x1f, RZ, 0xc0, !PT ;  /* 0x0000001f6d0a7812 */ /* 0x000fe200078ec0ff */
[----:B---3--:R-:W-:Y:S01]  /*0e60*/  UMOV UR12, 0x20 ;  /* 0x00000020000c7882 */ /* 0x008fe20000000000 */
[----:B------:R-:W-:Y:S01]  /*0e70*/  @!UP1 UMOV UR7, 0x400 ;  /* 0x0000040000079882 */ /* 0x000fe20000000000 */
[----:B------:R-:W-:-:S04]  /*0e80*/  @!UP1 UIADD3 UR12, UPT, UPT, -UR12, 0x100000, URZ ;  /* 0x001000000c0c9890 */ /* 0x000fc8000fffe1ff */
[----:B------:R-:W-:Y:S02]  /*0e90*/  @!UP1 USHF.L.U32 UR13, UR12, 0xb, URZ ;  /* 0x0000000b0c0d9899 */ /* 0x000fe400080006ff */
[----:B------:R-:W-:Y:S02]  /*0ea0*/  @!UP1 USHF.L.U32 UR12, UR12, 0x1, URZ ;  /* 0x000000010c0c9899 */ /* 0x000fe400080006ff */
[----:B------:R-:W-:Y:S01]  /*0eb0*/  @!UP1 ULEA UR7, UR37, UR7, 0x18 ;  /* 0x0000000725079291 */ /* 0x000fe2000f8ec0ff */
[----:B------:R-:W-:Y:S01]  /*0ec0*/  VOTEU.ALL UP1, P1 ;  /* 0x0000000000ff7886 */ /* 0x000fe20000820000 */
[----:B------:R-:W-:Y:S01]  /*0ed0*/  UISETP.NE.AND UP4, UPT, UR10, URZ, UPT ;  /* 0x000000ff0a00728c */ /* 0x000fe2000bf85270 */
[----:B------:R-:W3:Y:S09]  /*0ee0*/  FENCE.VIEW.ASYNC.S ;  /* 0x00000000000073c6 */ /* 0x000ef20000000000 */
[----:B---3--:R3:W4:Y:S01]  /*0ef0*/  @!UP1 SYNCS.EXCH.64 URZ, [UR7+0x180], UR12 ;  /* 0x0001800c07ff95b2 */ /* 0x0087220008000100 */
[----:B--2---:R-:W-:-:S09]  /*0f00*/  UISETP.EQ.U32.AND UP1, UPT, UR8, 0x1, UPT ;  /* 0x000000010800788c */ /* 0x004fd2000bf22070 */
[----:B------:R-:W-:Y:S05]  /*0f10*/  BRA.U !UP1, `(.L_x_16) ;  /* 0x0000000109087547 */ /* 0x000fea000b800000 */
[----:B-1--4-:R-:W-:Y:S01]  /*0f20*/  UCGABAR_ARV ;  /* 0x00000000000079c7 */ /* 0x012fe20008000000 */
[----:B------:R-:W-:Y:S05]  /*0f30*/  BRA `(.L_x_17) ;  /* 0x0000000000047947 */ /* 0x000fea0003800000 */
.L_x_16:
[----:B-1--4-:R-:W-:Y:S01]  /*0f40*/  NOP ;  /* 0x0000000000007918 */ /* 0x012fe20000000000 */
.L_x_17:
[----:B------:R-:W1:Y:S01]  /*0f50*/  S2R R11, SR_CTAID.X ;  /* 0x00000000000b7919 */ /* 0x000e620000002500 */
[----:B------:R-:W-:-:S05]  /*0f60*/  CS2R.32 R96, SR_CgaSize ;  /* 0x0000000000607805 */ /* 0x000fca0000008a00 */
[----:B------:R-:W-:-:S05]  /*0f70*/  IMAD R96, R96, -0xa0, RZ ;  /* 0xffffff6060607824 */ /* 0x000fca00078e02ff */
[----:B------:R-:W-:-:S14]  /*0f80*/  R2UR UR8, R96 ;  /* 0x00000000600872ca */ /* 0x000fdc00000e0000 */
[----:B------:R-:W2:Y:S01]  /*0f90*/  LDCU UR8, c[0x0][UR8+0x2b0] ;  /* 0x00005600080877ac */ /* 0x000ea20008000800 */
[----:B------:R-:W-:-:S05]  /*0fa0*/  CS2R.32 R0, SR_CgaSize ;  /* 0x0000000000007805 */ /* 0x000fca0000008a00 */
[----:B------:R-:W-:-:S06]  /*0fb0*/  IMAD R0, R0, -0xa0, RZ ;  /* 0xffffff6000007824 */ /* 0x000fcc00078e02ff */
[----:B------:R-:W4:Y:S01]  /*0fc0*/  LDC R0, c[0x0][R0+0x2a0] ;  /* 0x0000a80000007b82 */ /* 0x000f220000000800 */
[----:B------:R-:W-:Y:S01]  /*0fd0*/  PRMT R8, RZ, 0x7610, R8 ;  /* 0x00007610ff087816 */ /* 0x000fe20000000008 */
[----:B------:R-:W2:Y:S01]  /*0fe0*/  S2R R20, SR_CTAID.Y ;  /* 0x0000000000147919 */ /* 0x000ea20000002600 */
[----:B------:R-:W-:-:S05]  /*0ff0*/  CS2R.32 R96, SR_CgaSize ;  /* 0x0000000000607805 */ /* 0x000fca0000008a00 */
[----:B------:R-:W-:-:S05]  /*1000*/  IMAD R96, R96, -0xa0, RZ ;  /* 0xffffff6060607824 */ /* 0x000fca00078e02ff */
[----:B---3--:R-:W-:-:S14]  /*1010*/  R2UR UR7, R96 ;  /* 0x00000000600772ca */ /* 0x008fdc00000e0000 */
[----:B------:R-:W3:Y:S01]  /*1020*/  LDCU UR7, c[0x0][UR7+0x2b4] ;  /* 0x00005680070777ac */ /* 0x000ee20008000800 */
[----:B------:R-:W-:Y:S01]  /*1030*/  UISETP.NE.AND UP2, UPT, UR10, 0x2, UPT ;  /* 0x000000020a00788c */ /* 0x000fe2000bf45270 */
[----:B------:R-:W2:Y:S01]  /*1040*/  LDC R9, c[0x0][0xb24] ;  /* 0x0002c900ff097b82 */ /* 0x000ea20000000800 */
[----:B------:R-:W-:-:S05]  /*1050*/  CS2R.32 R94, SR_CgaSize ;  /* 0x00000000005e7805 */ /* 0x000fca0000008a00 */
[----:B------:R-:W-:-:S06]  /*1060*/  IMAD R94, R94, -0xa0, RZ ;  /* 0xffffff605e5e7824 */ /* 0x000fcc00078e02ff */
[----:B------:R-:W4:Y:S08]  /*1070*/  LDC R94, c[0x0][R94+0x2a4] ;  /* 0x0000a9005e5e7b82 */ /* 0x000f300000000800 */
[----:B------:R-:W4:Y:S01]  /*1080*/  LDC R40, c[0x0][0xb24] ;  /* 0x0002c900ff287b82 */ /* 0x000f220000000800 */
[----:B-1----:R-:W-:Y:S01]  /*1090*/  I2FP.F32.U32 R4, R11 ;  /* 0x0000000b00047245 */ /* 0x002fe20000201000 */
[----:B------:R-:W-:-:S06]  /*10a0*/  IMAD.MOV.U32 R21, RZ, RZ, R11 ;  /* 0x000000ffff157224 */ /* 0x000fcc00078e000b */
[----:B------:R-:W1:Y:S01]  /*10b0*/  S2UR UR36, SR_CTAID.Z ;  /* 0x00000000002479c3 */ /* 0x000e620000002700 */
[----:B--2---:R-:W-:Y:S02]  /*10c0*/  ISETP.GE.AND P0, PT, R9, 0x1, PT ;  /* 0x000000010900780c */ /* 0x004fe40003f06270 */
[----:B------:R-:W-:Y:S01]  /*10d0*/  I2FP.F32.U32 R2, R20 ;  /* 0x0000001400027245 */ /* 0x000fe20000201000 */
[----:B------:R-:W-:-:S04]  /*10e0*/  FMUL R4, R4, UR8 ;  /* 0x0000000804047c20 */ /* 0x000fc80008400000 */
[----:B---3--:R-:W-:Y:S01]  /*10f0*/  FMUL R2, R2, UR7 ;  /* 0x0000000702027c20 */ /* 0x008fe20008400000 */
[----:B------:R-:W2:Y:S01]  /*1100*/  F2I.U32.TRUNC.NTZ R96, R4 ;  /* 0x0000000400607305 */ /* 0x000ea2000020f000 */
[----:B------:R-:W3:Y:S07]  /*1110*/  LDCU UR7, c[0x0][0xb30] ;  /* 0x00016600ff0777ac */ /* 0x000eee0008000800 */
[----:B------:R-:W1:Y:S01]  /*1120*/  F2I.U32.TRUNC.NTZ R3, R2 ;  /* 0x0000000200037305 */ /* 0x000e62000020f000 */
[----:B--2---:R-:W-:-:S04]  /*1130*/  IMAD.MOV R96, RZ, RZ, -R96 ;  /* 0x000000ffff607224 */ /* 0x004fc800078e0a60 */
[----:B----4-:R-:W-:Y:S01]  /*1140*/  IMAD R96, R0, R96, R11 ;  /* 0x0000006000607224 */ /* 0x010fe200078e020b */
[----:B------:R-:W-:Y:S01]  /*1150*/  PRMT R0, RZ, 0x7610, R0 ;  /* 0x00007610ff007816 */ /* 0x000fe20000000000 */
[----:B---3--:R-:W-:Y:S01]  /*1160*/  UISETP.NE.AND UP3, UPT, UR7, 0x1, UPT ;  /* 0x000000010700788c */ /* 0x008fe2000bf65270 */
[----:B-1----:R-:W-:-:S05]  /*1170*/  IADD3 R3, PT, PT, -R3, RZ, RZ ;  /* 0x000000ff03037210 */ /* 0x002fca0007ffe1ff */
[----:B------:R-:W-:Y:S01]  /*1180*/  IMAD R94, R94, R3, R20 ;  /* 0x000000035e5e7224 */ /* 0x000fe200078e0214 */
[----:B------:R-:W-:Y:S06]  /*1190*/  BRA.U UP4, `(.L_x_18) ;  /* 0x0000000104247547 */ /* 0x000fec000b800000 */
[----:B------:R-:W-:Y:S01]  /*11a0*/  ISETP.NE.AND P1, PT, R94, RZ, PT ;  /* 0x000000ff5e00720c */ /* 0x000fe20003f25270 */
[----:B------:R-:W-:Y:S01]  /*11b0*/  IMAD.MOV.U32 R0, RZ, RZ, 0x3 ;  /* 0x00000003ff007424 */ /* 0x000fe200078e00ff */
[C---:B------:R-:W-:Y:S02]  /*11c0*/  LOP3.LUT R3, R96.reuse, 0xfffffffe, RZ, 0xc0, !PT ;  /* 0xfffffffe60037812 */ /* 0x040fe400078ec0ff */
[----:B------:R-:W-:Y:S02]  /*11d0*/  ISETP.LT.U32.OR P1, PT, R96, 0x2, !P1 ;  /* 0x000000026000780c */ /* 0x000fe40004f21470 */
[----:B------:R-:W-:Y:S02]  /*11e0*/  SHF.L.U32 R0, R0, R3, RZ ;  /* 0x0000000300007219 */ /* 0x000fe400000006ff */
[----:B------:R-:W-:Y:S02]  /*11f0*/  SEL R5, RZ, 0x1, !P1 ;  /* 0x00000001ff057807 */ /* 0x000fe40004800000 */
[----:B------:R-:W-:-:S05]  /*1200*/  SEL R2, RZ, 0x2, !P1 ;  /* 0x00000002ff027807 */ /* 0x000fca0004800000 */
[----:B------:R-:W-:-:S05]  /*1210*/  IMAD.IADD R2, R5, 0x1, R2 ;  /* 0x0000000105027824 */ /* 0x000fca00078e0202 */
[----:B------:R-:W-:Y:S02]  /*1220*/  PRMT R8, R2, 0x7610, R8 ;  /* 0x0000761002087816 */ /* 0x000fe40000000008 */
.L_x_18:
[----:B------:R-:W-:Y:S05]  /*1230*/  @!P0 BRA `(.L_x_19) ;  /* 0x0000000000b88947 */ /* 0x000fea0003800000 */
[----:B------:R-:W1:Y:S01]  /*1240*/  LDC.64 R4, c[0x0][0xb18] ;  /* 0x0002c600ff047b82 */ /* 0x000e620000000a00 */
[----:B------:R-:W-:-:S07]  /*1250*/  ISETP.NE.AND P0, PT, R9, 0x1, PT ;  /* 0x000000010900780c */ /* 0x000fce0003f05270 */
[----:B------:R-:W2:Y:S08]  /*1260*/  LDC R14, c[0x0][0xb0c] ;  /* 0x0002c300ff0e7b82 */ /* 0x000eb00000000800 */
[----:B------:R-:W3:Y:S08]  /*1270*/  LDC R13, c[0x0][0x370] ;  /* 0x0000dc00ff0d7b82 */ /* 0x000ef00000000800 */
[----:B------:R-:W4:Y:S01]  /*1280*/  LDC R16, c[0x0][0x374] ;  /* 0x0000dd00ff107b82 */ /* 0x000f220000000800 */
[----:B-1----:R-:W-:-:S07]  /*1290*/  ISETP.NE.AND P1, PT, R4, 0x1, PT ;  /* 0x000000010400780c */ /* 0x002fce0003f25270 */
[----:B------:R-:W3:Y:S01]  /*12a0*/  LDC.64 R6, c[0x0][0xb10] ;  /* 0x0002c400ff067b82 */ /* 0x000ee20000000a00 */
[----:B--2---:R-:W-:-:S07]  /*12b0*/  ISETP.NE.AND P2, PT, R14, 0x1, PT ;  /* 0x000000010e00780c */ /* 0x004fce0003f45270 */
[----:B------:R-:W1:Y:S08]  /*12c0*/  LDC R12, c[0x0][0xb20] ;  /* 0x0002c800ff0c7b82 */ /* 0x000e700000000800 */
[----:B------:R-:W2:Y:S01]  /*12d0*/  LDC.64 R2, c[0x0][0xb28] ;  /* 0x0002ca00ff027b82 */ /* 0x000ea20000000a00 */
[----:B----4-:R-:W-:-:S04]  /*12e0*/  IMAD.HI.U32 R15, R16, R5, RZ ;  /* 0x00000005100f7227 */ /* 0x010fc800078e00ff */
[----:B------:R-:W-:-:S04]  /*12f0*/  IMAD.HI.U32 R5, R20, R5, RZ ;  /* 0x0000000514057227 */ /* 0x000fc800078e00ff */
[----:B---3--:R-:W-:-:S04]  /*1300*/  IMAD.HI.U32 R18, R13, R6, RZ ;  /* 0x000000060d127227 */ /* 0x008fc800078e00ff */
[C---:B------:R-:W-:Y:S01]  /*1310*/  IMAD.HI.U32 R22, R11.reuse, R6, RZ ;  /* 0x000000060b167227 */ /* 0x040fe200078e00ff */
[-C--:B------:R-:W-:Y:S02]  /*1320*/  @P2 SHF.R.U32.HI R13, RZ, R7.reuse, R18 ;  /* 0x00000007ff0d2219 */ /* 0x080fe40000011612 */
[-C--:B-1----:R-:W-:Y:S02]  /*1330*/  @P1 SHF.R.U32.HI R16, RZ, R12.reuse, R15 ;  /* 0x0000000cff101219 */ /* 0x082fe4000001160f */
[----:B------:R-:W-:Y:S02]  /*1340*/  SHF.R.U32.HI R5, RZ, R12, R5 ;  /* 0x0000000cff057219 */ /* 0x000fe40000011605 */
[----:B------:R-:W-:Y:S02]  /*1350*/  SHF.R.U32.HI R22, RZ, R7, R22 ;  /* 0x00000007ff167219 */ /* 0x000fe40000011616 */
[----:B------:R-:W-:Y:S01]  /*1360*/  SEL R5, R20, R5, !P1 ;  /* 0x0000000514057207 */ /* 0x000fe20004800000 */
[----:B--2---:R-:W-:Y:S01]  /*1370*/  IMAD.HI.U32 R18, R16, R2, RZ ;  /* 0x0000000210127227 */ /* 0x004fe200078e00ff */
[----:B------:R-:W-:-:S02]  /*1380*/  SEL R21, R11, R22, !P2 ;  /* 0x000000160b157207 */ /* 0x000fc40005000000 */
[----:B------:R-:W-:Y:S01]  /*1390*/  IADD3 R7, PT, PT, -R5, RZ, RZ ;  /* 0x000000ff05077210 */ /* 0x000fe20007ffe1ff */
[----:B------:R-:W-:Y:S01]  /*13a0*/  IMAD.HI.U32 R6, R13, R2, RZ ;  /* 0x000000020d067227 */ /* 0x000fe200078e00ff */
[----:B------:R-:W-:-:S03]  /*13b0*/  @P0 SHF.R.U32.HI R16, RZ, R3, R18 ;  /* 0x00000003ff100219 */ /* 0x000fc60000011612 */
[----:B------:R-:W-:Y:S01]  /*13c0*/  IMAD R7, R4, R7, R20 ;  /* 0x0000000704077224 */ /* 0x000fe200078e0214 */
[----:B------:R-:W-:Y:S01]  /*13d0*/  @P0 SHF.R.U32.HI R13, RZ, R3, R6 ;  /* 0x00000003ff0d0219 */ /* 0x000fe20000011606 */
[----:B------:R-:W-:-:S04]  /*13e0*/  IMAD R16, R16, R9, RZ ;  /* 0x0000000910107224 */ /* 0x000fc800078e02ff */
[----:B------:R-:W-:Y:S01]  /*13f0*/  IMAD R6, R13, R9, RZ ;  /* 0x000000090d067224 */ /* 0x000fe200078e02ff */
[----:B------:R-:W-:-:S04]  /*1400*/  ISETP.GE.AND P1, PT, R5, R16, PT ;  /* 0x000000100500720c */ /* 0x000fc80003f26270 */
[----:B------:R-:W-:Y:S01]  /*1410*/  ISETP.GE.OR P1, PT, R21, R6, P1 ;  /* 0x000000061500720c */ /* 0x000fe20000f26670 */
[----:B------:R-:W-:-:S05]  /*1420*/  IMAD.HI.U32 R6, R5, R2, RZ ;  /* 0x0000000205067227 */ /* 0x000fca00078e00ff */
[----:B------:R-:W-:-:S04]  /*1430*/  SHF.R.U32.HI R6, RZ, R3, R6 ;  /* 0x00000003ff067219 */ /* 0x000fc80000011606 */
[----:B------:R-:W-:-:S03]  /*1440*/  SEL R6, R5, R6, !P0 ;  /* 0x0000000605067207 */ /* 0x000fc60004000000 */
[----:B------:R-:W-:Y:S01]  /*1450*/  @!P1 IMAD.HI.U32 R12, R21, R2, RZ ;  /* 0x00000002150c9227 */ /* 0x000fe200078e00ff */
[----:B------:R-:W-:-:S04]  /*1460*/  IADD3 R2, PT, PT, -R6, RZ, RZ ;  /* 0x000000ff06027210 */ /* 0x000fc80007ffe1ff */
[----:B------:R-:W-:Y:S01]  /*1470*/  @!P1 SHF.R.U32.HI R12, RZ, R3, R12 ;  /* 0x00000003ff0c9219 */ /* 0x000fe2000001160c */
[----:B------:R-:W-:-:S03]  /*1480*/  IMAD R2, R9, R2, R5 ;  /* 0x0000000209027224 */ /* 0x000fc600078e0205 */
[----:B------:R-:W-:-:S05]  /*1490*/  @!P1 SEL R3, R21, R12, !P0 ;  /* 0x0000000c15039207 */ /* 0x000fca0004000000 */
[--C-:B------:R-:W-:Y:S02]  /*14a0*/  @!P1 IMAD.IADD R6, R6, 0x1, -R3.reuse ;  /* 0x0000000106069824 */ /* 0x100fe400078e0a03 */
[----:B------:R-:W-:Y:S01]  /*14b0*/  @!P1 IMAD R3, R2, R13, R3 ;  /* 0x0000000d02039224 */ /* 0x000fe200078e0203 */
[----:B------:R-:W-:Y:S01]  /*14c0*/  IADD3 R2, PT, PT, -R21, RZ, RZ ;  /* 0x000000ff15027210 */ /* 0x000fe20007ffe1ff */
[----:B------:R-:W-:Y:S02]  /*14d0*/  @!P1 IMAD R5, R6, R9, R21 ;  /* 0x0000000906059224 */ /* 0x000fe400078e0215 */
[----:B------:R-:W-:Y:S02]  /*14e0*/  @!P1 IMAD.MOV.U32 R21, RZ, RZ, R3 ;  /* 0x000000ffff159224 */ /* 0x000fe400078e0003 */
[----:B------:R-:W-:Y:S02]  /*14f0*/  IMAD R2, R14, R2, R11 ;  /* 0x000000020e027224 */ /* 0x000fe400078e020b */
[----:B------:R-:W-:-:S02]  /*1500*/  IMAD R20, R5, R4, R7 ;  /* 0x0000000405147224 */ /* 0x000fc400078e0207 */
[----:B------:R-:W-:Y:S02]  /*1510*/  IMAD R21, R21, R14, R2 ;  /* 0x0000000e15157224 */ /* 0x000fe400078e0202 */
.L_x_19:
[----:B------:R-:W-:Y:S05]  /*1520*/  BRA.U UP3, `(.L_x_20) ;  /* 0x0000000103407547 */ /* 0x000fea000b800000 */
[----:B------:R-:W1:Y:S08]  /*1530*/  LDC.64 R4, c[0x0][0xb10] ;  /* 0x0002c400ff047b82 */ /* 0x000e700000000a00 */
[----:B------:R-:W2:Y:S08]  /*1540*/  LDC.64 R2, c[0x0][0xb18] ;  /* 0x0002c600ff027b82 */ /* 0x000eb00000000a00 */
[----:B------:R-:W3:Y:S08]  /*1550*/  LDC R6, c[0x0][0xb20] ;  /* 0x0002c800ff067b82 */ /* 0x000ef00000000800 */
[----:B------:R-:W4:Y:S01]  /*1560*/  LDC R12, c[0x0][0xb0c] ;  /* 0x0002c300ff0c7b82 */ /* 0x000f220000000800 */
[----:B-1----:R-:W-:-:S05]  /*1570*/  IMAD.HI.U32 R4, R21, R4, RZ ;  /* 0x0000000415047227 */ /* 0x002fca00078e00ff */
[----:B------:R-:W-:Y:S01]  /*1580*/  SHF.R.U32.HI R4, RZ, R5, R4 ;  /* 0x00000005ff047219 */ /* 0x000fe20000011604 */
[----:B--2---:R-:W-:Y:S01]  /*1590*/  IMAD.HI.U32 R3, R20, R3, RZ ;  /* 0x0000000314037227 */ /* 0x004fe200078e00ff */
[----:B------:R-:W-:-:S04]  /*15a0*/  ISETP.NE.AND P0, PT, R2, 0x1, PT ;  /* 0x000000010200780c */ /* 0x000fc80003f05270 */
[----:B---3--:R-:W-:-:S04]  /*15b0*/  SHF.R.U32.HI R3, RZ, R6, R3 ;  /* 0x00000006ff037219 */ /* 0x008fc80000011603 */
[----:B------:R-:W-:Y:S02]  /*15c0*/  SEL R3, R20, R3, !P0 ;  /* 0x0000000314037207 */ /* 0x000fe40004000000 */
[----:B----4-:R-:W-:-:S04]  /*15d0*/  ISETP.NE.AND P1, PT, R12, 0x1, PT ;  /* 0x000000010c00780c */ /* 0x010fc80003f25270 */
[----:B------:R-:W-:-:S05]  /*15e0*/  SEL R6, R21, R4, !P1 ;  /* 0x0000000415067207 */ /* 0x000fca0004800000 */
[----:B------:R-:W-:Y:S02]  /*15f0*/  IMAD.IADD R4, R3, 0x1, -R6 ;  /* 0x0000000103047824 */ /* 0x000fe400078e0a06 */
[----:B------:R-:W-:Y:S02]  /*1600*/  IMAD.IADD R3, R6, 0x1, -R3 ;  /* 0x0000000106037824 */ /* 0x000fe400078e0a03 */
[----:B------:R-:W-:Y:S02]  /*1610*/  IMAD R21, R4, R12, R21 ;  /* 0x0000000c04157224 */ /* 0x000fe400078e0215 */
[----:B------:R-:W-:Y:S02]  /*1620*/  IMAD R20, R3, R2, R20 ;  /* 0x0000000203147224 */ /* 0x000fe400078e0214 */
.L_x_20:
[----:B------:R-:W-:Y:S05]  /*1630*/  BRA.U !UP1, `(.L_x_21) ;  /* 0x00000001090c7547 */ /* 0x000fea000b800000 */
[----:B------:R-:W-:Y:S01]  /*1640*/  UCGABAR_WAIT ;  /* 0x0000000000007dc7 */ /* 0x000fe20008000000 */
[----:B------:R-:W-:Y:S01]  /*1650*/  CCTL.IVALL ;  /* 0x00000000ff00798f */ /* 0x000fe20002000000 */
[----:B------:R-:W-:Y:S05]  /*1660*/  BRA `(.L_x_22) ;  /* 0x0000000000047947 */ /* 0x000fea0003800000 */
.L_x_21:
[----:B------:R-:W-:Y:S06]  /*1670*/  BAR.SYNC.DEFER_BLOCKING 0x0 ;  /* 0x0000000000007b1d */ /* 0x000fec0000010000 */
.L_x_22:
[----:B------:R-:W-:Y:S05]  /*1680*/  BRA.U UP2, `(.L_x_23) ;  /* 0x0000001502ec7547 */ /* 0x000fea000b800000 */
[----:B------:R-:W1:Y:S01]  /*1690*/  LDCU UR4, c[0x0][0x38c] ;  /* 0x00007180ff0477ac */ /* 0x000e620008000800 */
[----:B------:R-:W2:Y:S01]  /*16a0*/  LDC R9, c[0x0][0x370] ;  /* 0x0000dc00ff097b82 */ /* 0x000ea20000000800 */
[----:B------:R-:W-:Y:S01]  /*16b0*/  IMAD.SHL.U32 R16, R11, 0x40, RZ ;  /* 0x000000400b107824 */ /* 0x000fe200078e00ff */
[----:B------:R-:W-:Y:S01]  /*16c0*/  PLOP3.LUT P1, PT, PT, PT, UP5, 0x80, 0x8 ;  /* 0x000000000008781c */ /* 0x000fe20003f2f058 */
[----:B------:R-:W-:Y:S01]  /*16d0*/  HFMA2 R12, -RZ, RZ, 0, 0 ;  /* 0x00000000ff0c7431 */ /* 0x000fe200000001ff */
[----:B------:R-:W-:Y:S01]  /*16e0*/  UISETP.NE.AND UP1, UPT, UR10, URZ, UPT ;  /* 0x000000ff0a00728c */ /* 0x000fe2000bf25270 */
[----:B------:R-:W-:Y:S01]  /*16f0*/  ISETP.NE.AND P4, PT, R10, RZ, P5 ;  /* 0x000000ff0a00720c */ /* 0x000fe20002f85270 */
[----:B------:R-:W-:Y:S01]  /*1700*/  IMAD.MOV.U32 R15, RZ, RZ, 0x1 ;  /* 0x00000001ff0f7424 */ /* 0x000fe200078e00ff */
[----:B------:R-:W-:Y:S01]  /*1710*/  PLOP3.LUT P1, PT, P1, PT, PT, 0x8, 0x80 ;  /* 0x000000000080781c */ /* 0x000fe20000f2e170 */
[----:B------:R-:W3:Y:S01]  /*1720*/  LDC R0, c[0x0][0x374] ;  /* 0x0000dd00ff007b82 */ /* 0x000ee20000000800 */
[----:B------:R-:W-:Y:S01]  /*1730*/  IMAD.MOV.U32 R14, RZ, RZ, RZ ;  /* 0x000000ffff0e7224 */ /* 0x000fe200078e00ff */
[----:B------:R-:W-:Y:S01]  /*1740*/  MOV R8, 0x1 ;  /* 0x0000000100087802 */ /* 0x000fe20000000f00 */
[----:B------:R-:W-:Y:S01]  /*1750*/  IMAD.MOV.U32 R10, RZ, RZ, RZ ;  /* 0x000000ffff0a7224 */ /* 0x000fe200078e00ff */
[----:B------:R-:W-:Y:S01]  /*1760*/  LOP3.LUT R16, R16, 0x40, RZ, 0xc0, !PT ;  /* 0x0000004010107812 */ /* 0x000fe200078ec0ff */
[----:B------:R-:W4:Y:S01]  /*1770*/  LDCU.64 UR14, c[0x0][0x348] ;  /* 0x00006900ff0e77ac */ /* 0x000f220008000a00 */
[----:B-1----:R-:W-:-:S02]  /*1780*/  UIADD3 UR5, UPT, UPT, UR4, 0x7f, URZ ;  /* 0x0000007f04057890 */ /* 0x002fc4000fffe0ff */
[----:B------:R-:W-:Y:S02]  /*1790*/  USEL UR22, UR6, 0x2, UP1 ;  /* 0x0000000206167887 */ /* 0x000fe40008800000 */
[----:B------:R-:W-:Y:S01]  /*17a0*/  USHF.R.S32.HI UR7, URZ, 0x1f, UR5 ;  /* 0x0000001fff077899 */ /* 0x000fe20008011405 */
[----:B------:R-:W-:-:S03]  /*17b0*/  UMOV UR23, URZ ;  /* 0x000000ff00177c82 */ /* 0x000fc60008000000 */
[----:B------:R-:W-:Y:S02]  /*17c0*/  ULEA.HI UR7, UR7, UR5, URZ, 0x7 ;  /* 0x0000000507077291 */ /* 0x000fe4000f8f38ff */
[----:B------:R-:W-:Y:S02]  /*17d0*/  UIADD3 UR5, UPT, UPT, UR4, -0x1, URZ ;  /* 0xffffffff04057890 */ /* 0x000fe4000fffe0ff */
[----:B------:R-:W-:Y:S02]  /*17e0*/  USHF.R.S32.HI UR7, URZ, 0x7, UR7 ;  /* 0x00000007ff077899 */ /* 0x000fe40008011407 */
[----:B------:R-:W-:Y:S02]  /*17f0*/  UISETP.GE.U32.AND UP2, UPT, UR5, -0xff, UPT ;  /* 0xffffff010500788c */ /* 0x000fe4000bf46070 */
[----:B------:R-:W-:Y:S02]  /*1800*/  UISETP.LT.U32.AND UP0, UPT, UR7, 0xd, UPT ;  /* 0x0000000d0700788c */ /* 0x000fe4000bf01070 */
[----:B------:R-:W-:-:S02]  /*1810*/  UIADD3 UR4, UPT, UPT, UR4, 0xfe, URZ ;  /* 0x000000fe04047890 */ /* 0x000fc4000fffe0ff */
[----:B------:R-:W-:-:S04]  /*1820*/  USEL UR5, UR7, 0xd, UP0 ;  /* 0x0000000d07057887 */ /* 0x000fc80008000000 */
[----:B------:R-:W-:Y:S02]  /*1830*/  UIADD3 UR21, UPT, UPT, UR5, -0x1, URZ ;  /* 0xffffffff05157890 */ /* 0x000fe4000fffe0ff */
[----:B------:R-:W-:Y:S02]  /*1840*/  @UP2 UIADD3 UR21, UPT, UPT, UR5, URZ, URZ ;  /* 0x000000ff05152290 */ /* 0x000fe4000fffe0ff */
[----:B------:R-:W-:Y:S02]  /*1850*/  UIADD3 UR24, UPT, UPT, UR7, -UR5, URZ ;  /* 0x8000000507187290 */ /* 0x000fe4000fffe0ff */
[----:B------:R-:W-:Y:S02]  /*1860*/  UIADD3 UR13, UPT, UPT, UR21, 0x1, URZ ;  /* 0x00000001150d7890 */ /* 0x000fe4000fffe0ff */
[----:B--2-4-:R-:W-:-:S12]  /*1870*/  UIADD3 UR21, UPT, UPT, -UR21, URZ, URZ ;  /* 0x000000ff15157290 */ /* 0x014fd8000fffe1ff */
.L_x_43:
[----:B------:R-:W-:Y:S01]  /*1880*/  UISETP.NE.AND UP0, UPT, UR37, URZ, UPT ;  /* 0x000000ff2500728c */ /* 0x000fe2000bf05270 */
[----:B------:R-:W1:Y:S08]  /*1890*/  S2UR UR37, SR_CgaCtaId ;  /* 0x00000000002579c3 */ /* 0x000e700000008800 */
[----:B------:R-:W-:Y:S05]  /*18a0*/  BRA.U UP0, `(.L_x_24) ;  /* 0x0000000100347547 */ /* 0x000fea000b800000 */
[----:B------:R-:W2:Y:S01]  /*18b0*/  S2R R2, SR_CgaCtaId ;  /* 0x0000000000027919 */ /* 0x000ea20000008800 */
[----:B------:R-:W-:-:S04]  /*18c0*/  MOV R3, 0x400 ;  /* 0x0000040000037802 */ /* 0x000fc80000000f00 */
[----:B--2---:R-:W-:Y:S02]  /*18d0*/  LEA R3, R2, R3, 0x18 ;  /* 0x0000000302037211 */ /* 0x004fe400078ec0ff */
[----:B------:R-:W-:-:S03]  /*18e0*/  SHF.L.U32 R2, R8, 0x1f, RZ ;  /* 0x0000001f08027819 */ /* 0x000fc600000006ff */
[----:B------:R-:W-:-:S04]  /*18f0*/  IMAD R3, R10, 0x8, R3 ;  /* 0x000000080a037824 */ /* 0x000fc800078e0203 */
[----:B------:R-:W2:Y:S02]  /*1900*/  SYNCS.PHASECHK.TRANS64.TRYWAIT P0, [R3+URZ+0x170], R2 ;  /* 0x00017002030075a7 */ /* 0x000ea400080011ff */
[----:B--2---:R-:W-:Y:S05]  /*1910*/  @!P0 BRA `(.L_x_25) ;  /* 0x0000006400c88947 */ /* 0x004fea0003800000 */
.L_x_133:
[----:B------:R-:W-:Y:S01]  /*1920*/  VIADD R10, R10, 0x1 ;  /* 0x000000010a0a7836 */ /* 0x000fe20000000000 */
[----:B------:R2:W-:Y:S04]  /*1930*/  SYNCS.ARRIVE.TRANS64.A1T0 RZ, [R3+URZ+0x160], RZ ;  /* 0x000160ff03ff79a7 */ /* 0x0005e800081000ff */
[----:B------:R-:W-:-:S04]  /*1940*/  ISETP.NE.AND P0, PT, R10, 0x2, PT ;  /* 0x000000020a00780c */ /* 0x000fc80003f05270 */
[----:B------:R-:W-:Y:S02]  /*1950*/  SEL R10, R10, RZ, P0 ;  /* 0x000000ff0a0a7207 */ /* 0x000fe40000000000 */
[----:B--2---:R-:W-:-:S04]  /*1960*/  SEL R3, RZ, 0x1, P0 ;  /* 0x00000001ff037807 */ /* 0x004fc80000000000 */
[----:B------:R-:W-:-:S07]  /*1970*/  LOP3.LUT R8, R8, R3, RZ, 0x3c, !PT ;  /* 0x0000000308087212 */ /* 0x000fce00078e3cff */
.L_x_24:
[----:B------:R-:W-:Y:S01]  /*1980*/  UMOV UR6, 0x400 ;  /* 0x0000040000067882 */ /* 0x000fe20000000000 */
[----:B------:R-:W-:Y:S01]  /*1990*/  LEA.HI R3, R21, R21, RZ, 0x1 ;  /* 0x0000001515037211 */ /* 0x000fe200078f08ff */
[----:B-1----:R-:W-:Y:S01]  /*19a0*/  ULEA UR6, UR37, UR6, 0x18 ;  /* 0x0000000625067291 */ /* 0x002fe2000f8ec0ff */
[----:B------:R-:W-:Y:S01]  /*19b0*/  SHF.L.U32 R2, R15, 0x1f, RZ ;  /* 0x0000001f0f027819 */ /* 0x000fe200000006ff */
[----:B------:R-:W-:Y:S01]  /*19c0*/  UISETP.GE.U32.AND UP0, UPT, UR4, 0xff, UPT ;  /* 0x000000ff0400788c */ /* 0x000fe2000bf06070 */
[C---:B------:R-:W-:Y:S01]  /*19d0*/  R2UR UR9, R16.reuse ;  /* 0x00000000100972ca */ /* 0x040fe200000e0000 */
[----:B------:R-:W-:Y:S01]  /*19e0*/  ULEA UR8, UR23, UR6, 0x3 ;  /* 0x0000000617087291 */ /* 0x000fe2000f8e18ff */
[----:B------:R-:W-:Y:S01]  /*19f0*/  IMAD.SHL.U32 R3, R3, 0x40, RZ ;  /* 0x0000004003037824 */ /* 0x000fe200078e00ff */
[----:B------:R-:W-:Y:S01]  /*1a00*/  R2UR UR11, R16 ;  /* 0x00000000100b72ca */ /* 0x000fe200000e0000 */
[----:B------:R-:W-:-:S03]  /*1a10*/  UMOV UR25, URZ ;  /* 0x000000ff00197c82 */ /* 0x000fc60008000000 */
[----:B------:R-:W-:-:S03]  /*1a20*/  R2UR UR35, R3 ;  /* 0x00000000032372ca */ /* 0x000fc600000e0000 */
[----:B------:R1:W2:Y:S01]  /*1a30*/  SYNCS.PHASECHK.TRANS64.TRYWAIT P0, [UR8+0x68], R2 ;  /* 0x00006802ff0075a7 */ /* 0x0002a20008001108 */
[----:B------:R-:W-:-:S09]  /*1a40*/  R2UR UR8, R20 ;  /* 0x00000000140872ca */ /* 0x000fd200000e0000 */
[----:B------:R-:W-:-:S04]  /*1a50*/  ULOP3.LUT UR35, UR9, 0xffffff80, UR35, 0xf8, !UPT ;  /* 0xffffff8009237892 */ /* 0x000fc8000f8ef823 */
[----:B------:R-:W-:Y:S01]  /*1a60*/  ULEA UR11, UR8, UR11, 0x7 ;  /* 0x0000000b080b7291 */ /* 0x000fe2000f8e38ff */
[----:B------:R-:W-:Y:S11]  /*1a70*/  BRA.U !UP0, `(.L_x_26) ;  /* 0x0000000108bc7547 */ /* 0x000ff6000b800000 */
[----:B------:R-:W-:Y:S01]  /*1a80*/  UMOV UR16, UR21 ;  /* 0x0000001500107c82 */ /* 0x000fe20008000000 */
[----:B------:R-:W-:Y:S01]  /*1a90*/  UMOV UR17, UR23 ;  /* 0x0000001700117c82 */ /* 0x000fe20008000000 */
[----:B------:R-:W-:-:S05]  /*1aa0*/  UMOV UR34, URZ ;  /* 0x000000ff00227c82 */ /* 0x000fca0008000000 */
.L_x_32:
[----:B------:R-:W-:Y:S01]  /*1ab0*/  ULEA UR33, UR17, UR6, 0x3 ;  /* 0x0000000611217291 */ /* 0x000fe2000f8e18ff */
[----:B------:R-:W-:Y:S01]  /*1ac0*/  @P5 MOV R3, 0x8000 ;  /* 0x0000800000035802 */ /* 0x000fe20000000f00 */
[----:B-12-4-:R-:W-:Y:S10]  /*1ad0*/  @P0 BRA `(.L_x_27) ;  /* 0x00000000000c0947 */ /* 0x016ff40003800000 */
[----:B------:R-:W-:-:S04]  /*1ae0*/  SHF.L.U32 R5, R15, 0x1f, RZ ;  /* 0x0000001f0f057819 */ /* 0x000fc800000006ff */
[----:B------:R-:W2:Y:S02]  /*1af0*/  SYNCS.PHASECHK.TRANS64.TRYWAIT P0, [UR33+0x68], R5 ;  /* 0x00006805ff0075a7 */ /* 0x000ea40008001121 */
[----:B--2---:R-:W-:Y:S05]  /*1b00*/  @!P0 BRA `(.L_x_28) ;  /* 0x0000006400608947 */ /* 0x004fea0003800000 */
.L_x_27:
[----:B------:R2:W-:Y:S01]  /*1b10*/  @P5 SYNCS.ARRIVE.TRANS64 RZ, [UR33], R3 ;  /* 0x00000003ffff59a7 */ /* 0x0005e20008000021 */
[----:B------:R-:W-:Y:S02]  /*1b20*/  ULOP3.LUT UR8, UR22, 0x2, URZ, 0xfc, !UPT ;  /* 0x0000000216087892 */ /* 0x000fe4000f8efcff */
[----:B------:R-:W-:Y:S02]  /*1b30*/  UIADD3 UR16, UPT, UPT, UR16, 0x1, URZ ;  /* 0x0000000110107890 */ /* 0x000fe4000fffe0ff */
[----:B------:R-:W-:Y:S02]  /*1b40*/  UISETP.NE.AND UP0, UPT, UR8, 0x2, UPT ;  /* 0x000000020800788c */ /* 0x000fe4000bf05270 */
[----:B------:R-:W-:-:S07]  /*1b50*/  UISETP.NE.AND UP2, UPT, UR16, 0x1, UPT ;  /* 0x000000011000788c */ /* 0x000fce000bf45270 */
[----:B------:R-:W-:Y:S05]  /*1b60*/  BRA.U UP0, `(.L_x_29) ;  /* 0x0000000100047547 */ /* 0x000fea000b800000 */
[----:B------:R-:W-:Y:S05]  /*1b70*/  BPT.TRAP 0x1 ;  /* 0x000000040000795c */ /* 0x000fea0000300000 */
.L_x_29:
[----:B------:R-:W-:Y:S04]  /*1b80*/  BSSY.RECONVERGENT B0, `(.L_x_30) ;  /* 0x0000003000007945 */ /* 0x000fe80003800200 */
[----:B------:R-:W-:Y:S05]  /*1b90*/  @!P4 BRA `(.L_x_31) ;  /* 0x000000000004c947 */ /* 0x000fea0003800000 */
[----:B------:R-:W-:Y:S05]  /*1ba0*/  BPT.TRAP 0x1 ;  /* 0x000000040000795c */ /* 0x000fea0000300000 */
.L_x_31:
[----:B------:R-:W-:Y:S05]  /*1bb0*/  BSYNC.RECONVERGENT B0 ;  /* 0x0000000000007941 */ /* 0x000fea0003800200 */
.L_x_30:
[----:B------:R-:W-:Y:S02]  /*1bc0*/  UIADD3 UR23, UPT, UPT, UR17, 0x1, URZ ;  /* 0x0000000111177890 */ /* 0x000fe4000fffe0ff */
[----:B------:R-:W-:Y:S02]  /*1bd0*/  UIADD3 UR28, UP1, UPT, UR14, 0x80, URZ ;  /* 0x000000800e1c7890 */ /* 0x000fe4000ff3e0ff */
[----:B------:R-:W-:Y:S02]  /*1be0*/  UISETP.NE.AND UP0, UPT, UR23, 0xd, UPT ;  /* 0x0000000d1700788c */ /* 0x000fe4000bf05270 */
[----:B------:R-:W-:Y:S02]  /*1bf0*/  ULOP3.LUT UR33, UR33, 0xfefffff8, URZ, 0xc0, !UPT ;  /* 0xfefffff821217892 */ /* 0x000fe4000f8ec0ff */
[----:B------:R-:W-:Y:S02]  /*1c00*/  USEL UR9, URZ, 0x1, UP0 ;  /* 0x00000001ff097887 */ /* 0x000fe40008000000 */
[----:B------:R-:W-:-:S02]  /*1c10*/  USEL UR23, UR23, URZ, UP0 ;  /* 0x000000ff17177287 */ /* 0x000fc40008000000 */
[----:B------:R-:W-:Y:S02]  /*1c20*/  UIADD3 UR26, UP0, UPT, UR14, 0x180, URZ ;  /* 0x000001800e1a7890 */ /* 0x000fe4000ff1e0ff */
[----:B------:R-:W-:Y:S01]  /*1c30*/  ULEA UR8, UR23, UR6, 0x3 ;  /* 0x0000000617087291 */ /* 0x000fe2000f8e18ff */
[----:B------:R-:W-:Y:S01]  /*1c40*/  LOP3.LUT R15, R15, UR9, RZ, 0x3c, !PT ;  /* 0x000000090f0f7c12 */ /* 0x000fe2000f8e3cff */
[----:B------:R-:W-:Y:S02]  /*1c50*/  UIADD3.X UR29, UPT, UPT, URZ, UR15, URZ, UP1, !UPT ;  /* 0x0000000fff1d7290 */ /* 0x000fe40008ffe4ff */
[----:B------:R-:W-:Y:S01]  /*1c60*/  UIADD3.X UR27, UPT, UPT, URZ, UR15, URZ, UP0, !UPT ;  /* 0x0000000fff1b7290 */ /* 0x000fe200087fe4ff */
[----:B-1----:R-:W-:Y:S01]  /*1c70*/  SHF.L.U32 R2, R15, 0x1f, RZ ;  /* 0x0000001f0f027819 */ /* 0x002fe200000006ff */
[----:B------:R-:W-:Y:S01]  /*1c80*/  UMOV UR18, 0x0 ;  /* 0x0000000000127882 */ /* 0x000fe20000000000 */
[----:B------:R-:W-:Y:S01]  /*1c90*/  UMOV UR19, 0x10000000 ;  /* 0x1000000000137882 */ /* 0x000fe20000000000 */
[----:B------:R-:W-:Y:S01]  /*1ca0*/  UMOV UR10, UR34 ;  /* 0x00000022000a7c82 */ /* 0x000fe20008000000 */
[----:B------:R4:W1:Y:S01]  /*1cb0*/  SYNCS.PHASECHK.TRANS64.TRYWAIT P0, [UR8+0x68], R2 ;  /* 0x00006802ff0075a7 */ /* 0x0008620008001108 */
[----:B------:R-:W-:Y:S01]  /*1cc0*/  ULEA UR8, UR17, UR6, 0xd ;  /* 0x0000000611087291 */ /* 0x000fe2000f8e68ff */
[----:B------:R-:W-:Y:S01]  /*1cd0*/  UMOV UR12, UR36 ;  /* 0x00000024000c7c82 */ /* 0x000fe20008000000 */
[----:B------:R-:W-:-:S02]  /*1ce0*/  UMOV UR9, UR33 ;  /* 0x0000002100097c82 */ /* 0x000fc40008000000 */
[----:B------:R-:W-:Y:S02]  /*1cf0*/  UIADD3 UR32, UPT, UPT, UR8, 0x4300, URZ ;  /* 0x0000430008207890 */ /* 0x000fe4000fffe0ff */
[----:B------:R-:W-:Y:S01]  /*1d00*/  UIADD3 UR8, UPT, UPT, UR8, 0x1e300, URZ ;  /* 0x0001e30008087890 */ /* 0x000fe2000fffe0ff */
[----:B------:R-:W-:Y:S01]  /*1d10*/  UMOV UR25, UR13 ;  /* 0x0000000d00197c82 */ /* 0x000fe20008000000 */
[----:B------:R-:W-:-:S05]  /*1d20*/  UMOV UR17, UR23 ;  /* 0x0000001700117c82 */ /* 0x000fca0008000000 */
[----:B------:R2:W-:Y:S02]  /*1d30*/  UTMALDG.3D.2CTA [UR32], [UR28], desc[UR18] ;  /* 0x000012201c0075b4 */ /* 0x0005e40008211000 */
[----:B------:R4:W-:Y:S01]  /*1d40*/  UTMALDG.3D.2CTA [UR8], [UR26], desc[UR18] ;  /* 0x000012081a0075b4 */ /* 0x0009e20008211000 */
[----:B--2---:R-:W-:Y:S01]  /*1d50*/  UIADD3 UR34, UPT, UPT, UR34, 0x80, URZ ;  /* 0x0000008022227890 */ /* 0x004fe2000fffe0ff */
[----:B------:R-:W-:Y:S11]  /*1d60*/  BRA.U UP2, `(.L_x_32) ;  /* 0xfffffffd02507547 */ /* 0x000ff6000b83ffff */
.L_x_26:
[----:B----4-:R-:W-:Y:S01]  /*1d70*/  ULEA UR8, UR23, UR6, 0x3 ;  /* 0x0000000617087291 */ /* 0x010fe2000f8e18ff */
[----:B-1----:R-:W-:Y:S01]  /*1d80*/  SHF.L.U32 R2, R15, 0x1f, RZ ;  /* 0x0000001f0f027819 */ /* 0x002fe200000006ff */
[----:B------:R-:W-:Y:S01]  /*1d90*/  @!P1 SYNCS.ARRIVE.TRANS64.A1T0 RZ, [UR6+0xf8], RZ ;  /* 0x0000f8ffffff99a7 */ /* 0x000fe20008100006 */
[----:B------:R-:W-:-:S06]  /*1da0*/  UISETP.GT.AND UP0, UPT, UR7, UR5, UPT ;  /* 0x000000050700728c */ /* 0x000fcc000bf04270 */
[----:B--2---:R1:W2:Y:S03]  /*1db0*/  SYNCS.PHASECHK.TRANS64.TRYWAIT P0, [UR8+0x68], R2 ;  /* 0x00006802ff0075a7 */ /* 0x0042a60008001108 */
[----:B------:R-:W-:Y:S05]  /*1dc0*/  BRA.U !UP0, `(.L_x_33) ;  /* 0x0000000108bc7547 */ /* 0x000fea000b800000 */
[----:B------:R-:W-:Y:S01]  /*1dd0*/  UIADD3 UR26, UPT, UPT, UR24, UR25, URZ ;  /* 0x00000019181a7290 */ /* 0x000fe2000fffe0ff */
[----:B------:R-:W-:-:S11]  /*1de0*/  UMOV UR27, UR23 ;  /* 0x00000017001b7c82 */ /* 0x000fd60008000000 */
.L_x_39:
[----:B------:R-:W-:Y:S01]  /*1df0*/  ULEA UR17, UR27, UR6, 0x3 ;  /* 0x000000061b117291 */ /* 0x000fe2000f8e18ff */
[----:B--2---:R-:W-:Y:S01]  /*1e00*/  @P5 MOV R3, 0x8000 ;  /* 0x0000800000035802 */ /* 0x004fe20000000f00 */
[----:B-12---:R-:W-:Y:S10]  /*1e10*/  @P0 BRA `(.L_x_34) ;  /* 0x00000000000c0947 */ /* 0x006ff40003800000 */
[----:B------:R-:W-:-:S04]  /*1e20*/  SHF.L.U32 R5, R15, 0x1f, RZ ;  /* 0x0000001f0f057819 */ /* 0x000fc800000006ff */
[----:B------:R-:W2:Y:S02]  /*1e30*/  SYNCS.PHASECHK.TRANS64.TRYWAIT P0, [UR17+0x68], R5 ;  /* 0x00006805ff0075a7 */ /* 0x000ea40008001111 */
[----:B--2---:R-:W-:Y:S05]  /*1e40*/  @!P0 BRA `(.L_x_35) ;  /* 0x0000006000a88947 */ /* 0x004fea0003800000 */
.L_x_34:
[----:B------:R2:W-:Y:S01]  /*1e50*/  @P5 SYNCS.ARRIVE.TRANS64 RZ, [UR17], R3 ;  /* 0x00000003ffff59a7 */ /* 0x0005e20008000011 */
[----:B------:R-:W-:-:S04]  /*1e60*/  ULOP3.LUT UR8, UR22, 0x2, URZ, 0xfc, !UPT ;  /* 0x0000000216087892 */ /* 0x000fc8000f8efcff */
[----:B------:R-:W-:-:S09]  /*1e70*/  UISETP.NE.AND UP0, UPT, UR8, 0x2, UPT ;  /* 0x000000020800788c */ /* 0x000fd2000bf05270 */
[----:B------:R-:W-:Y:S05]  /*1e80*/  BRA.U UP0, `(.L_x_36) ;  /* 0x0000000100047547 */ /* 0x000fea000b800000 */
[----:B------:R-:W-:Y:S05]  /*1e90*/  BPT.TRAP 0x1 ;  /* 0x000000040000795c */ /* 0x000fea0000300000 */
.L_x_36:
[----:B------:R-:W-:Y:S04]  /*1ea0*/  BSSY.RECONVERGENT B0, `(.L_x_37) ;  /* 0x0000003000007945 */ /* 0x000fe80003800200 */
[----:B------:R-:W-:Y:S05]  /*1eb0*/  @!P4 BRA `(.L_x_38) ;  /* 0x000000000004c947 */ /* 0x000fea0003800000 */
[----:B------:R-:W-:Y:S05]  /*1ec0*/  BPT.TRAP 0x1 ;  /* 0x000000040000795c */ /* 0x000fea0000300000 */
.L_x_38:
[----:B------:R-:W-:Y:S05]  /*1ed0*/  BSYNC.RECONVERGENT B0 ;  /* 0x0000000000007941 */ /* 0x000fea0003800200 */
.L_x_37:
[----:B------:R-:W-:Y:S02]  /*1ee0*/  UIADD3 UR23, UPT, UPT, UR27, 0x1, URZ ;  /* 0x000000011b177890 */ /* 0x000fe4000fffe0ff */
[----:B------:R-:W-:Y:S02]  /*1ef0*/  UIADD3 UR32, UP1, UPT, UR14, 0x80, URZ ;  /* 0x000000800e207890 */ /* 0x000fe4000ff3e0ff */
[----:B------:R-:W-:Y:S02]  /*1f00*/  UISETP.NE.AND UP0, UPT, UR23, 0xd, UPT ;  /* 0x0000000d1700788c */ /* 0x000fe4000bf05270 */
[----:B------:R-:W-:Y:S02]  /*1f10*/  USHF.L.U32 UR18, UR25, 0x7, URZ ;  /* 0x0000000719127899 */ /* 0x000fe400080006ff */
[----:B------:R-:W-:Y:S02]  /*1f20*/  USEL UR9, URZ, 0x1, UP0 ;  /* 0x00000001ff097887 */ /* 0x000fe40008000000 */
[----:B------:R-:W-:-:S02]  /*1f30*/  USEL UR23, UR23, URZ, UP0 ;  /* 0x000000ff17177287 */ /* 0x000fc40008000000 */
[----:B------:R-:W-:Y:S02]  /*1f40*/  UIADD3 UR30, UP0, UPT, UR14, 0x180, URZ ;  /* 0x000001800e1e7890 */ /* 0x000fe4000ff1e0ff */
[----:B------:R-:W-:Y:S01]  /*1f50*/  ULEA UR8, UR23, UR6, 0x3 ;  /* 0x0000000617087291 */ /* 0x000fe2000f8e18ff */
[----:B------:R-:W-:Y:S01]  /*1f60*/  LOP3.LUT R15, R15, UR9, RZ, 0x3c, !PT ;  /* 0x000000090f0f7c12 */ /* 0x000fe2000f8e3cff */
[----:B------:R-:W-:Y:S02]  /*1f70*/  ULOP3.LUT UR17, UR17, 0xfefffff8, URZ, 0xc0, !UPT ;  /* 0xfefffff811117892 */ /* 0x000fe4000f8ec0ff */
[----:B------:R-:W-:Y:S01]  /*1f80*/  UIADD3.X UR33, UPT, UPT, URZ, UR15, URZ, UP1, !UPT ;  /* 0x0000000fff217290 */ /* 0x000fe20008ffe4ff */
[----:B-1----:R-:W-:Y:S01]  /*1f90*/  SHF.L.U32 R2, R15, 0x1f, RZ ;  /* 0x0000001f0f027819 */ /* 0x002fe200000006ff */
[----:B------:R-:W-:Y:S01]  /*1fa0*/  UIADD3.X UR31, UPT, UPT, URZ, UR15, URZ, UP0, !UPT ;  /* 0x0000000fff1f7290 */ /* 0x000fe200087fe4ff */
[----:B------:R-:W-:Y:S02]  /*1fb0*/  UMOV UR28, 0x0 ;  /* 0x00000000001c7882 */ /* 0x000fe40000000000 */
[----:B------:R4:W1:Y:S01]  /*1fc0*/  SYNCS.PHASECHK.TRANS64.TRYWAIT P0, [UR8+0x68], R2 ;  /* 0x00006802ff0075a7 */ /* 0x0008620008001108 */
[----:B------:R-:W-:Y:S01]  /*1fd0*/  ULEA UR8, UR27, UR6, 0xd ;  /* 0x000000061b087291 */ /* 0x000fe2000f8e68ff */
[----:B------:R-:W-:Y:S01]  /*1fe0*/  UMOV UR29, 0x10000000 ;  /* 0x10000000001d7882 */ /* 0x000fe20000000000 */
[----:B------:R-:W-:-:S02]  /*1ff0*/  UMOV UR19, UR35 ;  /* 0x0000002300137c82 */ /* 0x000fc40008000000 */
[----:B------:R-:W-:Y:S02]  /*2000*/  UIADD3 UR16, UPT, UPT, UR8, 0x4300, URZ ;  /* 0x0000430008107890 */ /* 0x000fe4000fffe0ff */
[----:B------:R-:W-:Y:S01]  /*2010*/  UIADD3 UR8, UPT, UPT, UR8, 0x1e300, URZ ;  /* 0x0001e30008087890 */ /* 0x000fe2000fffe0ff */
[----:B------:R-:W-:Y:S01]  /*2020*/  UMOV UR20, UR36 ;  /* 0x0000002400147c82 */ /* 0x000fe20008000000 */
[----:B------:R-:W-:Y:S01]  /*2030*/  UMOV UR12, UR36 ;  /* 0x00000024000c7c82 */ /* 0x000fe20008000000 */
[----:B------:R-:W-:Y:S01]  /*2040*/  UMOV UR9, UR17 ;  /* 0x0000001100097c82 */ /* 0x000fe20008000000 */
[----:B------:R-:W-:Y:S01]  /*2050*/  UMOV UR10, UR18 ;  /* 0x00000012000a7c82 */ /* 0x000fe20008000000 */
[----:B------:R-:W-:Y:S02]  /*2060*/  UIADD3 UR25, UPT, UPT, UR25, 0x1, URZ ;  /* 0x0000000119197890 */ /* 0x000fe4000fffe0ff */
[----:B------:R4:W-:Y:S01]  /*2070*/  UTMALDG.3D.2CTA [UR16], [UR32], desc[UR28] ;  /* 0x00001c10200075b4 */ /* 0x0009e20008211000 */
[----:B------:R-:W-:Y:S01]  /*2080*/  UMOV UR27, UR23 ;  /* 0x00000017001b7c82 */ /* 0x000fe20008000000 */
[----:B------:R-:W-:Y:S01]  /*2090*/  UISETP.NE.AND UP0, UPT, UR25, UR26, UPT ;  /* 0x0000001a1900728c */ /* 0x000fe2000bf05270 */
[----:B------:R4:W-:Y:S08]  /*20a0*/  UTMALDG.3D.2CTA [UR8], [UR30], desc[UR28] ;  /* 0x00001c081e0075b4 */ /* 0x0009f00008211000 */
[----:B----4-:R-:W-:Y:S05]  /*20b0*/  BRA.U UP0, `(.L_x_39) ;  /* 0xfffffffd004c7547 */ /* 0x010fea000b83ffff */
.L_x_33:
[----:B-1----:R-:W-:Y:S01]  /*20c0*/  LEA R2, R14, UR6, 0x3 ;  /* 0x000000060e027c11 */ /* 0x002fe2000f8e18ff */
[----:B------:R-:W-:Y:S01]  /*20d0*/  NOP ;  /* 0x0000000000007918 */ /* 0x000fe20000000000 */
[----:B--2---:R-:W-:Y:S02]  /*20e0*/  SHF.L.U32 R3, R12, 0x1f, RZ ;  /* 0x0000001f0c037819 */ /* 0x004fe400000006ff */
[----:B------:R-:W-:Y:S02]  /*20f0*/  LEA R4, R14, UR6, 0x4 ;  /* 0x000000060e047c11 */ /* 0x000fe4000f8e20ff */
[----:B------:R-:W1:Y:S02]  /*2100*/  SYNCS.PHASECHK.TRANS64.TRYWAIT P0, [R2+URZ+0x100], R3 ;  /* 0x00010003020075a7 */ /* 0x000e6400080011ff */
[----:B-1----:R-:W-:Y:S05]  /*2110*/  @!P0 BRA `(.L_x_40) ;  /* 0x00000060000c8947 */ /* 0x002fea0003800000 */
.L_x_136:
[----:B------:R-:W2:Y:S01]  /*2120*/  LDS.128 R4, [R4+0x190] ;  /* 0x0001900004047984 */ /* 0x000ea20000000c00 */
[----:B------:R-:W-:Y:S01]  /*2130*/  ISETP.GE.AND P0, PT, R40, 0x1, PT ;  /* 0x000000012800780c */ /* 0x000fe20003f06270 */
[----:B-1----:R-:W-:Y:S01]  /*2140*/  VIADD R2, R2, 0x110 ;  /* 0x0000011002027836 */ /* 0x002fe20000000000 */
[----:B------:R-:W-:Y:S01]  /*2150*/  @!PT LDS RZ, [RZ] ;  /* 0x00000000fffff984 */ /* 0x000fe20000000800 */
[----:B------:R-:W-:Y:S01]  /*2160*/  @!PT LDS RZ, [RZ] ;  /* 0x00000000fffff984 */ /* 0x000fe20000000800 */
[----:B------:R-:W-:Y:S01]  /*2170*/  @!PT LDS RZ, [RZ] ;  /* 0x00000000fffff984 */ /* 0x000fe20000000800 */
[----:B------:R-:W-:Y:S01]  /*2180*/  @!PT LDS RZ, [RZ] ;  /* 0x00000000fffff984 */ /* 0x000fe20000000800 */
[----:B------:R1:W-:Y:S06]  /*2190*/  MEMBAR.ALL.CTA ;  /* 0x0000000000007992 */ /* 0x0003ec0000008000 */
[----:B-1----:R-:W1:Y:S01]  /*21a0*/  FENCE.VIEW.ASYNC.S ;  /* 0x00000000000073c6 */ /* 0x002e620000000000 */
[----:B------:R-:W-:-:S04]  /*21b0*/  PRMT R2, RZ, 0x654, R2 ;  /* 0x00000654ff027816 */ /* 0x000fc80000000002 */
[----:B-1----:R1:W-:Y:S01]  /*21c0*/  SYNCS.ARRIVE.TRANS64.RED.A1T0 RZ, [R2+URZ], RZ ;  /* 0x000000ff02ff79a7 */ /* 0x0023e200081004ff */
[----:B--2---:R-:W-:-:S13]  /*21d0*/  LOP3.LUT P2, RZ, R6, 0x1, RZ, 0xc0, !PT ;  /* 0x0000000106ff7812 */ /* 0x004fda000784c0ff */
[----:B------:R-:W-:Y:S01]  /*21e0*/  @P2 SHF.R.U32.HI R3, RZ, 0x10, R5 ;  /* 0x00000010ff032819 */ /* 0x000fe20000011605 */
[----:B------:R-:W-:Y:S01]  /*21f0*/  VOTEU.ANY UP0, P2 ;  /* 0x0000000000ff7886 */ /* 0x000fe20001000100 */
[----:B------:R-:W-:Y:S02]  /*2200*/  @P2 MOV R13, R4 ;  /* 0x00000004000d2202 */ /* 0x000fe40000000f00 */
[----:B------:R-:W-:Y:S02]  /*2210*/  @P2 R2UR.BROADCAST UR8, R3 ;  /* 0x00000000030822ca */ /* 0x000fe400008e0000 */
[----:B------:R-:W-:-:S11]  /*2220*/  @P2 LOP3.LUT R11, R5, 0xffff, RZ, 0xc0, !PT ;  /* 0x0000ffff050b2812 */ /* 0x000fd600078ec0ff */
[----:B------:R-:W-:Y:S01]  /*2230*/  @UP0 UMOV UR36, UR8 ;  /* 0x0000000800240c82 */ /* 0x000fe20008000000 */
[----:B-1----:R-:W-:Y:S05]  /*2240*/  @!P0 BRA `(.L_x_41) ;  /* 0x0000000000b88947 */ /* 0x002fea0003800000 */
[----:B------:R-:W3:Y:S01]  /*2250*/  LDC.64 R4, c[0x0][0xb18] ;  /* 0x0002c600ff047b82 */ /* 0x000ee20000000a00 */
[----:B------:R-:W-:-:S07]  /*2260*/  ISETP.NE.AND P3, PT, R40, 0x1, PT ;  /* 0x000000012800780c */ /* 0x000fce0003f65270 */
[----:B------:R-:W1:Y:S08]  /*2270*/  LDC.64 R6, c[0x0][0xb10] ;  /* 0x0002c400ff067b82 */ /* 0x000e700000000a00 */
[----:B------:R-:W2:Y:S08]  /*2280*/  LDC R17, c[0x0][0xb20] ;  /* 0x0002c800ff117b82 */ /* 0x000eb00000000800 */
[----:B------:R-:W4:Y:S01]  /*2290*/  LDC R18, c[0x0][0xb0c] ;  /* 0x0002c300ff127b82 */ /* 0x000f220000000800 */
[----:B---3--:R-:W-:Y:S01]  /*22a0*/  IMAD.HI.U32 R22, R0, R5, RZ ;  /* 0x0000000500167227 */ /* 0x008fe200078e00ff */
[----:B------:R-:W-:-:S06]  /*22b0*/  ISETP.NE.AND P0, PT, R4, 0x1, PT ;  /* 0x000000010400780c */ /* 0x000fcc0003f05270 */
[----:B------:R-:W3:Y:S01]  /*22c0*/  LDC.64 R2, c[0x0][0xb28] ;  /* 0x0002ca00ff027b82 */ /* 0x000ee20000000a00 */
[----:B-1----:R-:W-:-:S04]  /*22d0*/  IMAD.HI.U32 R20, R9, R6, RZ ;  /* 0x0000000609147227 */ /* 0x002fc800078e00ff */
[----:B------:R-:W-:Y:S01]  /*22e0*/  IMAD.HI.U32 R24, R13, R6, RZ ;  /* 0x000000060d187227 */ /* 0x000fe200078e00ff */
[----:B------:R-:W-:Y:S02]  /*22f0*/  SHF.R.U32.HI R20, RZ, R7, R20 ;  /* 0x00000007ff147219 */ /* 0x000fe40000011614 */
[----:B--2---:R-:W-:Y:S01]  /*2300*/  SHF.R.U32.HI R19, RZ, R17, R22 ;  /* 0x00000011ff137219 */ /* 0x004fe20000011616 */
[----:B------:R-:W-:Y:S01]  /*2310*/  IMAD.HI.U32 R22, R11, R5, RZ ;  /* 0x000000050b167227 */ /* 0x000fe200078e00ff */
[----:B------:R-:W-:Y:S02]  /*2320*/  SHF.R.U32.HI R24, RZ, R7, R24 ;  /* 0x00000007ff187219 */ /* 0x000fe40000011618 */
[----:B------:R-:W-:Y:S02]  /*2330*/  SEL R19, R0, R19, !P0 ;  /* 0x0000001300137207 */ /* 0x000fe40004000000 */
[----:B------:R-:W-:Y:S02]  /*2340*/  SHF.R.U32.HI R22, RZ, R17, R22 ;  /* 0x00000011ff167219 */ /* 0x000fe40000011616 */
[----:B----4-:R-:W-:-:S02]  /*2350*/  ISETP.NE.AND P1, PT, R18, 0x1, PT ;  /* 0x000000011200780c */ /* 0x010fc40003f25270 */
[----:B------:R-:W-:Y:S02]  /*2360*/  SEL R5, R11, R22, !P0 ;  /* 0x000000160b057207 */ /* 0x000fe40004000000 */
[----:B------:R-:W-:Y:S02]  /*2370*/  SEL R21, R9, R20, !P1 ;  /* 0x0000001409157207 */ /* 0x000fe40004800000 */
[----:B------:R-:W-:Y:S01]  /*2380*/  SEL R7, R13, R24, !P1 ;  /* 0x000000180d077207 */ /* 0x000fe20004800000 */
[----:B---3--:R-:W-:Y:S01]  /*2390*/  IMAD.HI.U32 R20, R19, R2, RZ ;  /* 0x0000000213147227 */ /* 0x008fe200078e00ff */
[----:B------:R-:W-:-:S03]  /*23a0*/  IADD3 R17, PT, PT, -R5, RZ, RZ ;  /* 0x000000ff05117210 */ /* 0x000fc60007ffe1ff */
        /* <DEDUP_REMOVED lines=11> */
[----:B------:R-:W-:-:S04]  /*2460*/  @!P0 IMAD.HI.U32 R20, R7, R2, RZ ;  /* 0x0000000207148227 */ /* 0x000fc800078e00ff */
[----:B------:R-:W-:Y:S01]  /*2470*/  IMAD.MOV R2, RZ, RZ, -R6 ;  /* 0x000000ffff027224 */ /* 0x000fe200078e0a06 */
[----:B------:R-:W-:-:S03]  /*2480*/  @!P0 SHF.R.U32.HI R20, RZ, R3, R20 ;  /* 0x00000003ff148219 */ /* 0x000fc60000011614 */
[----:B------:R-:W-:Y:S01]  /*2490*/  IMAD R2, R40, R2, R5 ;  /* 0x0000000228027224 */ /* 0x000fe200078e0205 */
        /* <DEDUP_REMOVED lines=9> */
.L_x_41:
[----:B------:R-:W1:Y:S02]  /*2530*/  LDCU UR8, c[0x0][0xb30] ;  /* 0x00016600ff0877ac */ /* 0x000e640008000800 */
[----:B-1----:R-:W-:-:S09]  /*2540*/  UISETP.NE.AND UP0, UPT, UR8, 0x1, UPT ;  /* 0x000000010800788c */ /* 0x002fd2000bf05270 */
[----:B------:R-:W-:Y:S05]  /*2550*/  BRA.U UP0, `(.L_x_42) ;  /* 0x0000000100407547 */ /* 0x000fea000b800000 */
[----:B------:R-:W1:Y:S08]  /*2560*/  LDC.64 R4, c[0x0][0xb10] ;  /* 0x0002c400ff047b82 */ /* 0x000e700000000a00 */
[----:B------:R-:W2:Y:S08]  /*2570*/  LDC.64 R2, c[0x0][0xb18] ;  /* 0x0002c600ff027b82 */ /* 0x000eb00000000a00 */
[----:B------:R-:W4:Y:S08]  /*2580*/  LDC R6, c[0x0][0xb20] ;  /* 0x0002c800ff067b82 */ /* 0x000f300000000800 */
[----:B------:R-:W3:Y:S01]  /*2590*/  LDC R18, c[0x0][0xb0c] ;  /* 0x0002c300ff127b82 */ /* 0x000ee20000000800 */
[----:B-1----:R-:W-:-:S05]  /*25a0*/  IMAD.HI.U32 R4, R13, R4, RZ ;  /* 0x000000040d047227 */ /* 0x002fca00078e00ff */
[----:B------:R-:W-:Y:S01]  /*25b0*/  SHF.R.U32.HI R4, RZ, R5, R4 ;  /* 0x00000005ff047219 */ /* 0x000fe20000011604 */
[----:B--2---:R-:W-:Y:S01]  /*25c0*/  IMAD.HI.U32 R3, R11, R3, RZ ;  /* 0x000000030b037227 */ /* 0x004fe200078e00ff */
[----:B------:R-:W-:-:S04]  /*25d0*/  ISETP.NE.AND P0, PT, R2, 0x1, PT ;  /* 0x000000010200780c */ /* 0x000fc80003f05270 */
[----:B----4-:R-:W-:-:S04]  /*25e0*/  SHF.R.U32.HI R6, RZ, R6, R3 ;  /* 0x00000006ff067219 */ /* 0x010fc80000011603 */
[----:B------:R-:W-:Y:S02]  /*25f0*/  SEL R3, R11, R6, !P0 ;  /* 0x000000060b037207 */ /* 0x000fe40004000000 */
[----:B---3--:R-:W-:-:S04]  /*2600*/  ISETP.NE.AND P1, PT, R18, 0x1, PT ;  /* 0x000000011200780c */ /* 0x008fc80003f25270 */
[----:B------:R-:W-:-:S05]  /*2610*/  SEL R4, R13, R4, !P1 ;  /* 0x000000040d047207 */ /* 0x000fca0004800000 */
[----:B------:R-:W-:Y:S02]  /*2620*/  IMAD.IADD R5, R3, 0x1, -R4 ;  /* 0x0000000103057824 */ /* 0x000fe400078e0a04 */
[----:B------:R-:W-:Y:S02]  /*2630*/  IMAD.IADD R3, R4, 0x1, -R3 ;  /* 0x0000000104037824 */ /* 0x000fe400078e0a03 */
[----:B------:R-:W-:Y:S02]  /*2640*/  IMAD R13, R5, R18, R13 ;  /* 0x00000012050d7224 */ /* 0x000fe400078e020d */
[----:B------:R-:W-:-:S07]  /*2650*/  IMAD R11, R3, R2, R11 ;  /* 0x00000002030b7224 */ /* 0x000fce00078e020b */
.L_x_42:
[----:B------:R-:W-:Y:S01]  /*2660*/  VIADD R14, R14, 0x1 ;  /* 0x000000010e0e7836 */ /* 0x000fe20000000000 */
[----:B------:R-:W-:Y:S01]  /*2670*/  PLOP3.LUT P1, PT, PT, PT, PT, 0x80, 0x8 ;  /* 0x000000000008781c */ /* 0x000fe20003f2f070 */
[----:B------:R-:W-:Y:S02]  /*2680*/  IMAD.IADD R21, R13, 0x1, R96 ;  /* 0x000000010d157824 */ /* 0x000fe400078e0260 */
[----:B------:R-:W-:Y:S01]  /*2690*/  IMAD.IADD R20, R11, 0x1, R94 ;  /* 0x000000010b147824 */ /* 0x000fe200078e025e */
[----:B------:R-:W-:-:S04]  /*26a0*/  ISETP.NE.AND P0, PT, R14, 0x2, PT ;  /* 0x000000020e00780c */ /* 0x000fc80003f05270 */
[----:B------:R-:W-:Y:S02]  /*26b0*/  SEL R3, RZ, 0x1, P0 ;  /* 0x00000001ff037807 */ /* 0x000fe40000000000 */
[----:B------:R-:W-:Y:S02]  /*26c0*/  SEL R14, R14, RZ, P0 ;  /* 0x000000ff0e0e7207 */ /* 0x000fe40000000000 */
[----:B------:R-:W-:Y:S01]  /*26d0*/  LOP3.LUT R12, R12, R3, RZ, 0x3c, !PT ;  /* 0x000000030c0c7212 */ /* 0x000fe200078e3cff */
[----:B------:R-:W-:Y:S06]  /*26e0*/  @P2 BRA `(.L_x_43) ;  /* 0xfffffff000642947 */ /* 0x000fec000383ffff */
[----:B------:R-:W-:Y:S01]  /*26f0*/  UIADD3 UR6, UPT, UPT, UR6, 0x68, URZ ;  /* 0x0000006806067890 */ /* 0x000fe2000fffe0ff */
[----:B------:R-:W-:-:S03]  /*2700*/  SHF.L.U32 R3, R15, 0x1f, RZ ;  /* 0x0000001f0f037819 */ /* 0x000fc600000006ff */
[----:B------:R-:W-:-:S09]  /*2710*/  ULEA UR4, UR23, UR6, 0x3 ;  /* 0x0000000617047291 */ /* 0x000fd2000f8e18ff */
[----:B------:R-:W1:Y:S02]  /*2720*/  SYNCS.PHASECHK.TRANS64.TRYWAIT P0, [UR4], R3 ;  /* 0x00000003ff0075a7 */ /* 0x000e640008001104 */
[----:B-1----:R-:W-:Y:S05]  /*2730*/  @!P0 BRA `(.L_x_44) ;  /* 0x0000005800988947 */ /* 0x002fea0003800000 */
.L_x_138:
[----:B------:R-:W-:-:S04]  /*2740*/  UIADD3 UR5, UPT, UPT, UR23, 0x1, URZ ;  /* 0x0000000117057890 */ /* 0x000fc8000fffe0ff */
[----:B------:R-:W-:-:S04]  /*2750*/  UISETP.NE.AND UP0, UPT, UR5, 0xd, UPT ;  /* 0x0000000d0500788c */ /* 0x000fc8000bf05270 */
[----:B------:R-:W-:Y:S02]  /*2760*/  USEL UR7, URZ, 0x1, UP0 ;  /* 0x00000001ff077887 */ /* 0x000fe40008000000 */
[----:B------:R-:W-:-:S04]  /*2770*/  USEL UR5, UR5, URZ, UP0 ;  /* 0x000000ff05057287 */ /* 0x000fc80008000000 */
[----:B------:R-:W-:Y:S01]  /*2780*/  ULEA UR4, UR5, UR6, 0x3 ;  /* 0x0000000605047291 */ /* 0x000fe2000f8e18ff */
[----:B------:R-:W-:-:S04]  /*2790*/  LOP3.LUT R2, R15, UR7, RZ, 0x3c, !PT ;  /* 0x000000070f027c12 */ /* 0x000fc8000f8e3cff */
[----:B-1----:R-:W-:-:S04]  /*27a0*/  SHF.L.U32 R3, R2, 0x1f, RZ ;  /* 0x0000001f02037819 */ /* 0x002fc800000006ff */
[----:B------:R-:W1:Y:S02]  /*27b0*/  SYNCS.PHASECHK.TRANS64.TRYWAIT P0, [UR4], R3 ;  /* 0x00000003ff0075a7 */ /* 0x000e640008001104 */
[----:B-1----:R-:W-:Y:S05]  /*27c0*/  @!P0 BRA `(.L_x_45) ;  /* 0x00000058008c8947 */ /* 0x002fea0003800000 */
.L_x_140:
        /* <DEDUP_REMOVED lines=9> */
.L_x_142:
        /* <DEDUP_REMOVED lines=9> */
.L_x_144:
        /* <DEDUP_REMOVED lines=9> */
.L_x_146:
        /* <DEDUP_REMOVED lines=9> */
.L_x_148:
        /* <DEDUP_REMOVED lines=9> */
.L_x_150:
        /* <DEDUP_REMOVED lines=9> */
.L_x_152:
        /* <DEDUP_REMOVED lines=9> */
.L_x_154:
        /* <DEDUP_REMOVED lines=9> */
.L_x_156:
        /* <DEDUP_REMOVED lines=9> */
.L_x_158:
        /* <DEDUP_REMOVED lines=9> */
.L_x_160:
[----:B------:R-:W-:-:S04]  /*2d70*/  UIADD3 UR5, UPT, UPT, UR5, 0x1, URZ ;  /* 0x0000000105057890 */ /* 0x000fc8000fffe0ff */
[----:B------:R-:W-:-:S04]  /*2d80*/  UISETP.NE.AND UP0, UPT, UR5, 0xd, UPT ;  /* 0x0000000d0500788c */ /* 0x000fc8000bf05270 */
[----:B------:R-:W-:Y:S02]  /*2d90*/  USEL UR4, URZ, 0x1, UP0 ;  /* 0x00000001ff047887 */ /* 0x000fe40008000000 */
[----:B------:R-:W-:-:S04]  /*2da0*/  USEL UR5, UR5, URZ, UP0 ;  /* 0x000000ff05057287 */ /* 0x000fc80008000000 */
[----:B------:R-:W-:Y:S01]  /*2db0*/  ULEA UR5, UR5, UR6, 0x3 ;  /* 0x0000000605057291 */ /* 0x000fe2000f8e18ff */
[----:B-1----:R-:W-:-:S04]  /*2dc0*/  LOP3.LUT R3, R2, UR4, RZ, 0x3c, !PT ;  /* 0x0000000402037c12 */ /* 0x002fc8000f8e3cff */
[----:B------:R-:W-:Y:S01]  /*2dd0*/  SHF.L.U32 R3, R3, 0x1f, RZ ;  /* 0x0000001f03037819 */ /* 0x000fe200000006ff */
[----:B---3--:R-:W-:-:S07]  /*2de0*/  IMAD.U32 R0, RZ, RZ, UR5 ;  /* 0x00000005ff007e24 */ /* 0x008fce000f8e00ff */
.L_x_56:
[----:B-1----:R1:W2:Y:S02]  /*2df0*/  SYNCS.PHASECHK.TRANS64.TRYWAIT P0, [R0+URZ], R3 ;  /* 0x00000003000075a7 */ /* 0x0022a400080011ff */
[----:B--2---:R-:W-:Y:S05]  /*2e00*/  @!P0 NANOSLEEP.SYNCS 0x989680 ;  /* 0x009896800000895d */ /* 0x004fea0003900000 */
[----:B------:R-:W2:Y:S02]  /*2e10*/  @!P0 SYNCS.PHASECHK.TRANS64 P0, [R0+URZ], R3 ;  /* 0x00000003000085a7 */ /* 0x000ea400080010ff */
[----:B--2---:R-:W-:Y:S05]  /*2e20*/  @P0 EXIT ;  /* 0x000000000000094d */ /* 0x004fea0003800000 */
[----:B------:R-:W-:Y:S05]  /*2e30*/  BRA `(.L_x_56) ;  /* 0xfffffffc00ec7947 */ /* 0x000fea000383ffff */
.L_x_23:
[----:B------:R-:W-:-:S04]  /*2e40*/  UISETP.NE.AND UP1, UPT, UR37, URZ, UPT ;  /* 0x000000ff2500728c */ /* 0x000fc8000bf25270 */
[----:B------:R-:W-:-:S09]  /*2e50*/  UISETP.NE.OR UP1, UPT, UR10, 0x1, UP1 ;  /* 0x000000010a00788c */ /* 0x000fd20008f25670 */
[----:B------:R-:W-:Y:S05]  /*2e60*/  BRA.U UP1, `(.L_x_57) ;  /* 0x00000005014c7547 */ /* 0x000fea000b800000 */
[----:B------:R-:W-:Y:S01]  /*2e70*/  HFMA2 R11, -RZ, RZ, 0, 0 ;  /* 0x00000000ff0b7431 */ /* 0x000fe200000001ff */
[----:B------:R-:W-:Y:S01]  /*2e80*/  ISETP.GE.U32.AND P2, PT, R10, 0x2, PT ;  /* 0x000000020a00780c */ /* 0x000fe20003f46070 */
[----:B------:R-:W-:Y:S01]  /*2e90*/  IMAD.MOV.U32 R12, RZ, RZ, 0x1 ;  /* 0x00000001ff0c7424 */ /* 0x000fe200078e00ff */
[----:B------:R-:W-:Y:S01]  /*2ea0*/  CS2R R8, SRZ ;  /* 0x0000000000087805 */ /* 0x000fe2000001ff00 */
[----:B------:R-:W-:Y:S01]  /*2eb0*/  IMAD.MOV.U32 R3, RZ, RZ, RZ ;  /* 0x000000ffff037224 */ /* 0x000fe200078e00ff */
[----:B------:R-:W-:Y:S01]  /*2ec0*/  UMOV UR4, 0x400 ;  /* 0x0000040000047882 */ /* 0x000fe20000000000 */
[----:B------:R-:W-:Y:S01]  /*2ed0*/  UMOV UR6, URZ ;  /* 0x000000ff00067c82 */ /* 0x000fe20008000000 */
[----:B------:R-:W-:-:S12]  /*2ee0*/  ULEA UR37, UR37, UR4, 0x18 ;  /* 0x0000000425257291 */ /* 0x000fd8000f8ec0ff */
.L_x_61:
[----:B------:R-:W-:Y:S02]  /*2ef0*/  LEA R0, R3, UR37, 0x3 ;  /* 0x0000002503007c11 */ /* 0x000fe4000f8e18ff */
[----:B------:R-:W-:-:S03]  /*2f00*/  SHF.L.U32 R5, R8, 0x1f, RZ ;  /* 0x0000001f08057819 */ /* 0x000fc600000006ff */
[----:B------:R-:W-:Y:S01]  /*2f10*/  VIADD R4, R0, 0x170 ;  /* 0x0000017000047836 */ /* 0x000fe20000000000 */
[----:B------:R-:W1:Y:S02]  /*2f20*/  SYNCS.PHASECHK.TRANS64.TRYWAIT P0, [R0+URZ+0x160], R5 ;  /* 0x00016005000075a7 */ /* 0x000e6400080011ff */
[----:B-1----:R-:W-:Y:S05]  /*2f30*/  @!P0 BRA `(.L_x_58) ;  /* 0x0000005400b88947 */ /* 0x002fea0003800000 */
.L_x_161:
[----:B------:R-:W-:Y:S01]  /*2f40*/  ULEA UR5, UR6, UR37, 0x3 ;  /* 0x0000002506057291 */ /* 0x000fe2000f8e18ff */
[----:B------:R-:W-:Y:S01]  /*2f50*/  PRMT R4, RZ, 0x654, R4 ;  /* 0x00000654ff047816 */ /* 0x000fe20000000004 */
[----:B-1----:R-:W-:Y:S01]  /*2f60*/  @!P2 IMAD.MOV.U32 R5, RZ, RZ, 0x10 ;  /* 0x00000010ff05a424 */ /* 0x002fe200078e00ff */
[----:B------:R-:W-:Y:S01]  /*2f70*/  SHF.L.U32 R7, R12, 0x1f, RZ ;  /* 0x0000001f0c077819 */ /* 0x000fe200000006ff */
[----:B------:R-:W-:Y:S01]  /*2f80*/  UIADD3 UR4, UPT, UPT, UR5, 0x100, URZ ;  /* 0x0000010005047890 */ /* 0x000fe2000fffe0ff */
[----:B------:R1:W-:Y:S05]  /*2f90*/  SYNCS.ARRIVE.TRANS64.RED.A1T0 RZ, [R4+URZ], RZ ;  /* 0x000000ff04ff79a7 */ /* 0x0003ea00081004ff */
[----:B------:R-:W-:Y:S01]  /*2fa0*/  IMAD.U32 R13, RZ, RZ, UR4 ;  /* 0x00000004ff0d7e24 */ /* 0x000fe2000f8e00ff */
[----:B------:R-:W2:Y:S04]  /*2fb0*/  SYNCS.PHASECHK.TRANS64.TRYWAIT P0, [UR5+0x110], R7 ;  /* 0x00011007ff0075a7 */ /* 0x000ea80008001105 */
[----:B------:R-:W-:Y:S01]  /*2fc0*/  PRMT R13, R10, 0x654, R13 ;  /* 0x000006540a0d7816 */ /* 0x000fe2000000000d */
[----:B-12---:R-:W-:Y:S06]  /*2fd0*/  @!P0 BRA `(.L_x_59) ;  /* 0x0000005400a48947 */ /* 0x006fec0003800000 */
.L_x_163:
[----:B------:R-:W-:Y:S01]  /*2fe0*/  ULEA UR4, UR6, UR37, 0x4 ;  /* 0x0000002506047291 */ /* 0x000fe2000f8e20ff */
[----:B------:R-:W-:Y:S01]  /*2ff0*/  SEL R2, R13, R2, !P2 ;  /* 0x000000020d027207 */ /* 0x000fe20005000000 */
[----:B------:R-:W-:Y:S01]  /*3000*/  UIADD3 UR5, UPT, UPT, UR5, 0x100, URZ ;  /* 0x0000010005057890 */ /* 0x000fe2000fffe0ff */
[----:B-1----:R-:W-:Y:S01]  /*3010*/  LEA R0, R11, UR37, 0x3 ;  /* 0x000000250b007c11 */ /* 0x002fe2000f8e18ff */
[----:B------:R-:W-:Y:S01]  /*3020*/  UIADD3 UR4, UPT, UPT, UR4, 0x190, URZ ;  /* 0x0000019004047890 */ /* 0x000fe2000fffe0ff */
[----:B------:R1:W-:Y:S01]  /*3030*/  @!P2 SYNCS.ARRIVE.TRANS64.RED RZ, [R2+URZ], R5 ;  /* 0x0000000502ffa9a7 */ /* 0x0003e200080004ff */
[----:B------:R-:W-:Y:S01]  /*3040*/  UIADD3 UR6, UPT, UPT, UR6, 0x1, URZ ;  /* 0x0000000106067890 */ /* 0x000fe2000fffe0ff */
[----:B------:R-:W-:-:S03]  /*3050*/  VIADD R3, R3, 0x1 ;  /* 0x0000000103037836 */ /* 0x000fc60000000000 */
[----:B------:R-:W-:Y:S02]  /*3060*/  UISETP.NE.AND UP0, UPT, UR6, 0x2, UPT ;  /* 0x000000020600788c */ /* 0x000fe4000bf05270 */
[----:B------:R-:W-:Y:S01]  /*3070*/  ISETP.NE.AND P0, PT, R3, 0x2, PT ;  /* 0x000000020300780c */ /* 0x000fe20003f05270 */
[----:B------:R-:W-:Y:S06]  /*3080*/  UGETNEXTWORKID.BROADCAST [UR4], [UR5] ;  /* 0x00000000040073ca */ /* 0x000fec0008000100 */
[----:B------:R-:W-:Y:S02]  /*3090*/  USEL UR4, URZ, 0x1, UP0 ;  /* 0x00000001ff047887 */ /* 0x000fe40008000000 */
[----:B------:R-:W-:-:S04]  /*30a0*/  USEL UR6, UR6, URZ, UP0 ;  /* 0x000000ff06067287 */ /* 0x000fc80008000000 */
[----:B------:R-:W-:Y:S02]  /*30b0*/  LOP3.LUT R12, R12, UR4, RZ, 0x3c, !PT ;  /* 0x000000040c0c7c12 */ /* 0x000fe4000f8e3cff */
[----:B-1----:R-:W-:-:S04]  /*30c0*/  SHF.L.U32 R5, R9, 0x1f, RZ ;  /* 0x0000001f09057819 */ /* 0x002fc800000006ff */
[----:B------:R-:W1:Y:S02]  /*30d0*/  SYNCS.PHASECHK.TRANS64.TRYWAIT P1, [R0+URZ+0x100], R5 ;  /* 0x00010005000075a7 */ /* 0x000e6400080211ff */
[----:B-1----:R-:W-:Y:S05]  /*30e0*/  @!P1 BRA `(.L_x_60) ;  /* 0x0000005400789947 */ /* 0x002fea0003800000 */
.L_x_164:
[----:B------:R-:W-:Y:S01]  /*30f0*/  LEA R4, R11, UR37, 0x4 ;  /* 0x000000250b047c11 */ /* 0x000fe2000f8e20ff */
[----:B-1----:R-:W-:Y:S01]  /*3100*/  VIADD R0, R0, 0x110 ;  /* 0x0000011000007836 */ /* 0x002fe20000000000 */
[----:B------:R-:W-:Y:S01]  /*3110*/  SEL R3, R3, RZ, P0 ;  /* 0x000000ff03037207 */ /* 0x000fe20000000000 */
[----:B------:R-:W-:-:S03]  /*3120*/  VIADD R11, R11, 0x1 ;  /* 0x000000010b0b7836 */ /* 0x000fc60000000000 */
[----:B------:R-:W1:Y:S01]  /*3130*/  LDS.128 R4, [R4+0x190] ;  /* 0x0001900004047984 */ /* 0x000e620000000c00 */
[----:B------:R-:W-:Y:S02]  /*3140*/  PRMT R0, RZ, 0x654, R0 ;  /* 0x00000654ff007816 */ /* 0x000fe40000000000 */
[C---:B------:R-:W-:Y:S01]  /*3150*/  ISETP.NE.AND P1, PT, R11.reuse, 0x2, PT ;  /* 0x000000020b00780c */ /* 0x040fe20003f25270 */
[----:B------:R-:W-:Y:S01]  /*3160*/  @!PT LDS RZ, [RZ] ;  /* 0x00000000fffff984 */ /* 0x000fe20000000800 */
[----:B------:R-:W-:Y:S01]  /*3170*/  @!PT LDS RZ, [RZ] ;  /* 0x00000000fffff984 */ /* 0x000fe20000000800 */
[----:B------:R-:W-:Y:S01]  /*3180*/  @!PT LDS RZ, [RZ] ;  /* 0x00000000fffff984 */ /* 0x000fe20000000800 */
[----:B------:R-:W-:Y:S01]  /*3190*/  @!PT LDS RZ, [RZ] ;  /* 0x00000000fffff984 */ /* 0x000fe20000000800 */
[----:B------:R2:W-:Y:S06]  /*31a0*/  MEMBAR.ALL.CTA ;  /* 0x0000000000007992 */ /* 0x0005ec0000008000 */
[----:B--2---:R-:W2:Y:S01]  /*31b0*/  FENCE.VIEW.ASYNC.S ;  /* 0x00000000000073c6 */ /* 0x004ea20000000000 */
[----:B------:R-:W-:Y:S01]  /*31c0*/  SEL R11, R11, RZ, P1 ;  /* 0x000000ff0b0b7207 */ /* 0x000fe20000800000 */
[----:B--2---:R2:W-:Y:S01]  /*31d0*/  SYNCS.ARRIVE.TRANS64.RED.A1T0 RZ, [R0+URZ], RZ ;  /* 0x000000ff00ff79a7 */ /* 0x0045e200081004ff */
[----:B-1----:R-:W-:-:S02]  /*31e0*/  LOP3.LUT P3, RZ, R6, 0x1, RZ, 0xc0, !PT ;  /* 0x0000000106ff7812 */ /* 0x002fc4000786c0ff */
[----:B------:R-:W-:-:S04]  /*31f0*/  SEL R5, RZ, 0x1, P0 ;  /* 0x00000001ff057807 */ /* 0x000fc80000000000 */
[----:B------:R-:W-:Y:S02]  /*3200*/  LOP3.LUT R8, R8, R5, RZ, 0x3c, !PT ;  /* 0x0000000508087212 */ /* 0x000fe400078e3cff */
[----:B--2---:R-:W-:-:S04]  /*3210*/  SEL R0, RZ, 0x1, P1 ;  /* 0x00000001ff007807 */ /* 0x004fc80000800000 */
[----:B------:R-:W-:Y:S01]  /*3220*/  LOP3.LUT R9, R9, R0, RZ, 0x3c, !PT ;  /* 0x0000000009097212 */ /* 0x000fe200078e3cff */
[----:B------:R-:W-:Y:S06]  /*3230*/  @P3 BRA `(.L_x_61) ;  /* 0xfffffffc002c3947 */ /* 0x000fec000383ffff */
[----:B------:R-:W-:Y:S01]  /*3240*/  ULEA UR5, UR6, UR37, 0x3 ;  /* 0x0000002506057291 */ /* 0x000fe2000f8e18ff */
[----:B------:R-:W-:-:S08]  /*3250*/  SHF.L.U32 R3, R12, 0x1f, RZ ;  /* 0x0000001f0c037819 */ /* 0x000fd000000006ff */
[----:B------:R-:W1:Y:S02]  /*3260*/  SYNCS.PHASECHK.TRANS64 P0, [UR5+0x110], R3 ;  /* 0x00011003ff0075a7 */ /* 0x000e640008001005 */
[----:B-1----:R-:W-:Y:S05]  /*3270*/  @P0 BRA `(.L_x_62) ;  /* 0x0000000000080947 */ /* 0x002fea0003800000 */
[----:B------:R-:W1:Y:S02]  /*3280*/  SYNCS.PHASECHK.TRANS64.TRYWAIT P0, [UR5+0x110], R3 ;  /* 0x00011003ff0075a7 */ /* 0x000e640008001105 */
[----:B-1----:R-:W-:Y:S05]  /*3290*/  @!P0 BRA `(.L_x_63) ;  /* 0x0000005400208947 */ /* 0x002fea0003800000 */
.L_x_62:
[----:B------:R-:W-:-:S04]  /*32a0*/  UIADD3 UR4, UPT, UPT, UR6, 0x1, URZ ;  /* 0x0000000106047890 */ /* 0x000fc8000fffe0ff */
[----:B------:R-:W-:-:S04]  /*32b0*/  UISETP.NE.AND UP0, UPT, UR4, 0x2, UPT ;  /* 0x000000020400788c */ /* 0x000fc8000bf05270 */
[----:B------:R-:W-:Y:S02]  /*32c0*/  USEL UR7, URZ, 0x1, UP0 ;  /* 0x00000001ff077887 */ /* 0x000fe40008000000 */
[----:B------:R-:W-:-:S04]  /*32d0*/  USEL UR4, UR4, URZ, UP0 ;  /* 0x000000ff04047287 */ /* 0x000fc80008000000 */
[----:B------:R-:W-:Y:S01]  /*32e0*/  ULEA UR4, UR4, UR37, 0x3 ;  /* 0x0000002504047291 */ /* 0x000fe2000f8e18ff */
[----:B-1----:R-:W-:-:S04]  /*32f0*/  LOP3.LUT R3, R12, UR7, RZ, 0x3c, !PT ;  /* 0x000000070c037c12 */ /* 0x002fc8000f8e3cff */
[----:B------:R-:W-:-:S04]  /*3300*/  SHF.L.U32 R0, R3, 0x1f, RZ ;  /* 0x0000001f03007819 */ /* 0x000fc800000006ff */
[----:B------:R-:W1:Y:S02]  /*3310*/  SYNCS.PHASECHK.TRANS64 P0, [UR4+0x110], R0 ;  /* 0x00011000ff0075a7 */ /* 0x000e640008001004 */
[----:B-1----:R-:W-:Y:S05]  /*3320*/  @P0 EXIT ;  /* 0x000000000000094d */ /* 0x002fea0003800000 */
[----:B------:R-:W-:Y:S02]  /*3330*/  SHF.L.U32 R3, R3, 0x1f, RZ ;  /* 0x0000001f03037819 */ /* 0x000fe400000006ff */
[----:B------:R-:W-:-:S07]  /*3340*/  MOV R0, UR4 ;  /* 0x0000000400007c02 */ /* 0x000fce0008000f00 */
.L_x_64:
[----:B-1----:R1:W2:Y:S02]  /*3350*/  SYNCS.PHASECHK.TRANS64.TRYWAIT P0, [R0+URZ+0x110], R3 ;  /* 0x00011003000075a7 */ /* 0x0022a400080011ff */
[----:B--2---:R-:W-:Y:S05]  /*3360*/  @!P0 NANOSLEEP.SYNCS 0x989680 ;  /* 0x009896800000895d */ /* 0x004fea0003900000 */
[----:B------:R-:W2:Y:S02]  /*3370*/  @!P0 SYNCS.PHASECHK.TRANS64 P0, [R0+URZ+0x110], R3 ;  /* 0x00011003000085a7 */ /* 0x000ea400080010ff */
[----:B--2---:R-:W-:Y:S05]  /*3380*/  @P0 EXIT ;  /* 0x000000000000094d */ /* 0x004fea0003800000 */
[----:B------:R-:W-:Y:S05]  /*3390*/  BRA `(.L_x_64) ;  /* 0xfffffffc00ec7947 */ /* 0x000fea000383ffff */
.L_x_57:
[----:B------:R-:W-:Y:S05]  /*33a0*/  BRA.U UP4, `(.L_x_65) ;  /* 0x0000001104d87547 */ /* 0x000fea000b800000 */
[----:B------:R-:W-:Y:S01]  /*33b0*/  UMOV UR6, 0x40 ;  /* 0x0000004000067882 */ /* 0x000fe20000000000 */
[----:B------:R-:W-:Y:S01]  /*33c0*/  NOP ;  /* 0x0000000000007918 */ /* 0x000fe20000000000 */
[----:B------:R-:W-:Y:S01]  /*33d0*/  ULEA UR6, UR37, UR6, 0x18 ;  /* 0x0000000625067291 */ /* 0x000fe2000f8ec0ff */
[----:B------:R-:W-:Y:S02]  /*33e0*/  UMOV UR7, 0x400 ;  /* 0x0000040000077882 */ /* 0x000fe40000000000 */
[----:B------:R-:W-:-:S06]  /*33f0*/  ULEA UR37, UR37, UR7, 0x18 ;  /* 0x0000000725257291 */ /* 0x000fcc000f8ec0ff */
[----:B------:R-:W1:Y:S02]  /*3400*/  LDS.U8 R2, [UR6+0x1c] ;  /* 0x00001c06ff027984 */ /* 0x000e640008000000 */
[----:B-1----:R-:W-:-:S13]  /*3410*/  ISETP.NE.AND P0, PT, R2, RZ, PT ;  /* 0x000000ff0200720c */ /* 0x002fda0003f05270 */
[----:B------:R-:W-:Y:S05]  /*3420*/  @P0 BRA `(.L_x_66) ;  /* 0x0000000400080947 */ /* 0x000fea0003800000 */
[----:B------:R-:W-:Y:S02]  /*3430*/  UISETP.NE.U32.AND UP0, UPT, UR5, 0x1, UPT ;  /* 0x000000010500788c */ /* 0x000fe4000bf05070 */
[----:B------:R-:W-:-:S07]  /*3440*/  UIADD3 UR8, UPT, UPT, UR6, 0x8, URZ ;  /* 0x0000000806087890 */ /* 0x000fce000fffe0ff */
[----:B------:R-:W-:Y:S05]  /*3450*/  BRA.U !UP0, `(.L_x_67) ;  /* 0x00000001089c7547 */ /* 0x000fea000b800000 */
[----:B------:R-:W-:Y:S01]  /*3460*/  ELECT P0, URZ, PT ;  /* 0x0000000000ff782f */ /* 0x000fe20003800000 */
[----:B------:R-:W-:-:S12]  /*3470*/  BSSY B0, `(.L_x_67) ;  /* 0x0000025000007945 */ /* 0x000fd80003800000 */
[----:B------:R-:W-:Y:S05]  /*3480*/  @!P0 BRA `(.L_x_68) ;  /* 0x00000000008c8947 */ /* 0x000fea0003800000 */
[----:B------:R-:W-:-:S05]  /*3490*/  UMOV UR7, 0x10 ;  /* 0x0000001000077882 */ /* 0x000fca0000000000 */
[----:B------:R-:W-:Y:S04]  /*34a0*/  DEPBAR.LE SB1, 0x36 ;  /* 0x00009d800000791a */ /* 0x000fe80000000000 */
[----:B------:R-:W1:Y:S02]  /*34b0*/  UTCATOMSWS.2CTA.FIND_AND_SET.ALIGN UP1, UR7, UR7 ;  /* 0x00000007000775e3 */ /* 0x000e640008220800 */
[----:B-1----:R-:W-:Y:S01]  /*34c0*/  MOV R11, UR7 ;  /* 0x00000007000b7c02 */ /* 0x002fe20008000f00 */
[----:B------:R-:W-:Y:S06]  /*34d0*/  BRA.U UP1, `(.L_x_69) ;  /* 0x0000000101187547 */ /* 0x000fec000b800000 */
.L_x_70:
[----:B------:R-:W-:Y:S05]  /*34e0*/  NANOSLEEP 0x64 ;  /* 0x000000640000795d */ /* 0x000fea0003800000 */
[----:B------:R-:W-:-:S05]  /*34f0*/  UMOV UR7, 0x10 ;  /* 0x0000001000077882 */ /* 0x000fca0000000000 */
[----:B------:R-:W-:Y:S04]  /*3500*/  DEPBAR.LE SB1, 0x36 ;  /* 0x00009d800000791a */ /* 0x000fe80000000000 */
[----:B------:R-:W1:Y:S02]  /*3510*/  UTCATOMSWS.2CTA.FIND_AND_SET.ALIGN UP1, UR7, UR7 ;  /* 0x00000007000775e3 */ /* 0x000e640008220800 */
[----:B-1----:R-:W-:Y:S01]  /*3520*/  MOV R11, UR7 ;  /* 0x00000007000b7c02 */ /* 0x002fe20008000f00 */
[----:B------:R-:W-:Y:S05]  /*3530*/  BRA.U !UP1, `(.L_x_70) ;  /* 0xfffffffd09e87547 */ /* 0x000fea000b83ffff */
.L_x_69:
[----:B------:R-:W1:Y:S01]  /*3540*/  LDS R5, [UR6+0x10] ;  /* 0x00001006ff057984 */ /* 0x000e620008000800 */
[----:B------:R-:W-:Y:S01]  /*3550*/  IMAD.U32 R3, RZ, RZ, UR37 ;  /* 0x00000025ff037e24 */ /* 0x000fe2000f8e00ff */
[----:B------:R-:W-:-:S03]  /*3560*/  MOV R2, UR4 ;  /* 0x0000000400027c02 */ /* 0x000fc60008000f00 */
[----:B------:R-:W-:Y:S01]  /*3570*/  VIADD R3, R3, 0x1b0 ;  /* 0x000001b003037836 */ /* 0x000fe20000000000 */
[----:B-1----:R-:W-:-:S04]  /*3580*/  SHF.L.U32 R5, R5, 0x1f, RZ ;  /* 0x0000001f05057819 */ /* 0x002fc800000006ff */
[----:B------:R-:W1:Y:S02]  /*3590*/  SYNCS.PHASECHK.TRANS64.TRYWAIT P0, [UR6+0x8], R5 ;  /* 0x00000805ff0075a7 */ /* 0x000e640008001106 */
[----:B-1----:R-:W-:Y:S05]  /*35a0*/  @P0 BRA `(.L_x_71) ;  /* 0x0000000000080947 */ /* 0x002fea0003800000 */
[----:B------:R-:W1:Y:S02]  /*35b0*/  SYNCS.PHASECHK.TRANS64.TRYWAIT P0, [UR6+0x8], R5 ;  /* 0x00000805ff0075a7 */ /* 0x000e640008001106 */
[----:B-1----:R-:W-:Y:S05]  /*35c0*/  @!P0 BRA `(.L_x_72) ;  /* 0x00000050006c8947 */ /* 0x002fea0003800000 */
.L_x_71:
[----:B-1----:R-:W-:Y:S01]  /*35d0*/  HFMA2 R4, -RZ, RZ, 0, 5.9604644775390625e-08 ;  /* 0x00000001ff047431 */ /* 0x002fe200000001ff */
[----:B------:R-:W-:Y:S01]  /*35e0*/  UPRMT UR7, UR4, 0x654, UR8 ;  /* 0x0000065404077896 */ /* 0x000fe20008000008 */
[----:B------:R-:W-:Y:S01]  /*35f0*/  IMAD.MOV.U32 R6, RZ, RZ, 0xffff ;  /* 0x0000ffffff067424 */ /* 0x000fe200078e00ff */
[----:B------:R-:W-:Y:S01]  /*3600*/  PRMT R2, R2, 0x654, R3 ;  /* 0x0000065402027816 */ /* 0x000fe20000000003 */
[----:B------:R-:W-:Y:S02]  /*3610*/  IMAD.MOV.U32 R5, RZ, RZ, 0x4 ;  /* 0x00000004ff057424 */ /* 0x000fe400078e00ff */
[----:B------:R-:W-:Y:S01]  /*3620*/  IMAD.SHL.U32 R9, R11, 0x20, RZ ;  /* 0x000000200b097824 */ /* 0x000fe200078e00ff */
[----:B------:R-:W-:Y:S02]  /*3630*/  MOV R3, UR7 ;  /* 0x0000000700037c02 */ /* 0x000fe40008000f00 */
[-C--:B------:R-:W-:Y:S01]  /*3640*/  SHF.L.U32 R7, R6, R11.reuse, RZ ;  /* 0x0000000b06077219 */ /* 0x080fe200000006ff */
[----:B------:R1:W-:Y:S01]  /*3650*/  SYNCS.ARRIVE.TRANS64.RED RZ, [UR7], R5 ;  /* 0x00000005ffff79a7 */ /* 0x0003e20008000407 */
[----:B------:R-:W-:Y:S01]  /*3660*/  SHF.L.U32 R6, R4, R11, RZ ;  /* 0x0000000b04067219 */ /* 0x000fe200000006ff */
[----:B------:R1:W-:Y:S04]  /*3670*/  STS [UR37+0x1b0], R9 ;  /* 0x0001b009ff007988 */ /* 0x0003e80008000825 */
[----:B------:R1:W-:Y:S04]  /*3680*/  STAS [R2.64], R11 ;  /* 0x0000000b02007dbd */ /* 0x0003e8000c0008ff */
[----:B------:R1:W-:Y:S04]  /*3690*/  ATOMS.OR RZ, [UR6+0x14], R7 ;  /* 0x00001407ffff798c */ /* 0x0003e8000b000006 */
[----:B------:R1:W-:Y:S04]  /*36a0*/  ATOMS.OR RZ, [UR6+0x18], R6 ;  /* 0x00001806ffff798c */ /* 0x0003e8000b000006 */
[----:B------:R1:W-:Y:S02]  /*36b0*/  ATOMS.XOR RZ, [UR6+0x10], R4 ;  /* 0x00001004ffff798c */ /* 0x0003e4000b800006 */
.L_x_68:
[----:B------:R-:W-:Y:S05]  /*36c0*/  BSYNC B0 ;  /* 0x0000000000007941 */ /* 0x000fea0003800000 */
.L_x_67:
[----:B------:R-:W-:Y:S05]  /*36d0*/  BRA.U UP0, `(.L_x_73) ;  /* 0x00000001006c7547 */ /* 0x000fea000b800000 */
[----:B------:R-:W-:-:S03]  /*36e0*/  UMOV UR7, 0xffffffff ;  /* 0xffffffff00077882 */ /* 0x000fc60000000000 */
[----:B------:R-:W-:Y:S05]  /*36f0*/  BRA.DIV UR7, `(.L_x_74) ;  /* 0x0000005207387947 */ /* 0x000fea000b800000 */
[----:B------:R-:W-:-:S13]  /*3700*/  ELECT P6, URZ, PT ;  /* 0x0000000000ff782f */ /* 0x000fda00038c0000 */
.L_x_168:
[----:B------:R-:W-:Y:S05]  /*3710*/  @!P6 BRA `(.L_x_73) ;  /* 0x00000000005ce947 */ /* 0x000fea0003800000 */
[----:B-1----:R-:W1:Y:S02]  /*3720*/  LDS R3, [UR6+0x10] ;  /* 0x00001006ff037984 */ /* 0x002e640008000800 */
[----:B-1----:R-:W-:-:S04]  /*3730*/  SHF.L.U32 R3, R3, 0x1f, RZ ;  /* 0x0000001f03037819 */ /* 0x002fc800000006ff */
[----:B------:R-:W1:Y:S02]  /*3740*/  SYNCS.PHASECHK.TRANS64.TRYWAIT P0, [UR6+0x8], R3 ;  /* 0x00000803ff0075a7 */ /* 0x000e640008001106 */
[----:B-1----:R-:W-:Y:S05]  /*3750*/  @P0 BRA `(.L_x_75) ;  /* 0x0000000000080947 */ /* 0x002fea0003800000 */
[----:B------:R-:W1:Y:S02]  /*3760*/  SYNCS.PHASECHK.TRANS64.TRYWAIT P0, [UR6+0x8], R3 ;  /* 0x00000803ff0075a7 */ /* 0x000e640008001106 */
[----:B-1----:R-:W-:Y:S05]  /*3770*/  @!P0 BRA `(.L_x_76) ;  /* 0x0000005000388947 */ /* 0x002fea0003800000 */
.L_x_75:
[----:B------:R-:W2:Y:S01]  /*3780*/  LDS R5, [UR37+0x1b0] ;  /* 0x0001b025ff057984 */ /* 0x000ea20008000800 */
[----:B-1----:R-:W-:Y:S02]  /*3790*/  HFMA2 R2, -RZ, RZ, 0, 5.9604644775390625e-08 ;  /* 0x00000001ff027431 */ /* 0x002fe400000001ff */
[----:B------:R-:W-:Y:S01]  /*37a0*/  IMAD.MOV.U32 R3, RZ, RZ, 0xffff ;  /* 0x0000ffffff037424 */ /* 0x000fe200078e00ff */
[----:B------:R-:W-:Y:S01]  /*37b0*/  UPRMT UR7, UR4, 0x654, UR8 ;  /* 0x0000065404077896 */ /* 0x000fe20008000008 */
[----:B--2---:R-:W-:-:S03]  /*37c0*/  IMAD.SHL.U32 R4, R5, 0x20, RZ ;  /* 0x0000002005047824 */ /* 0x004fc600078e00ff */
[-C--:B------:R-:W-:Y:S02]  /*37d0*/  SHF.L.U32 R3, R3, R5.reuse, RZ ;  /* 0x0000000503037219 */ /* 0x080fe400000006ff */
[----:B------:R-:W-:Y:S01]  /*37e0*/  SHF.L.U32 R5, R2, R5, RZ ;  /* 0x0000000502057219 */ /* 0x000fe200000006ff */
[----:B------:R2:W-:Y:S04]  /*37f0*/  STS [UR37+0x1b0], R4 ;  /* 0x0001b004ff007988 */ /* 0x0005e80008000825 */
[----:B------:R2:W-:Y:S04]  /*3800*/  ATOMS.OR RZ, [UR6+0x14], R3 ;  /* 0x00001403ffff798c */ /* 0x0005e8000b000006 */
[----:B------:R2:W-:Y:S01]  /*3810*/  ATOMS.OR RZ, [UR6+0x18], R5 ;  /* 0x00001805ffff798c */ /* 0x0005e2000b000006 */
[----:B------:R-:W-:Y:S03]  /*3820*/  SYNCS.ARRIVE.TRANS64.RED.A1T0 RZ, [UR7], RZ ;  /* 0x000000ffffff79a7 */ /* 0x000fe60008100407 */
[----:B------:R2:W-:Y:S01]  /*3830*/  ATOMS.XOR RZ, [UR6+0x10], R2 ;  /* 0x00001002ffff798c */ /* 0x0005e2000b800006 */
[----:B------:R-:W-:Y:S05]  /*3840*/  BRA `(.L_x_73) ;  /* 0x0000000000107947 */ /* 0x000fea0003800000 */
.L_x_66:
[----:B------:R-:W-:-:S05]  /*3850*/  MOV R2, 0xffffffff ;  /* 0xffffffff00027802 */ /* 0x000fca0000000f00 */
[----:B------:R1:W-:Y:S02]  /*3860*/  STS [UR37+0x1b0], R2 ;  /* 0x0001b002ff007988 */ /* 0x0003e40008000825 */
[----:B-1----:R-:W-:Y:S02]  /*3870*/  MOV R2, 0x3890 ;  /* 0x0000389000027802 */ /* 0x002fe40000000f00 */
[----:B-----5:R-:W-:Y:S05]  /*3880*/  CALL.REL.NOINC `($__internal_1_$__cuda_sm10x_tcgen05_guardrail_trap_phase_invalid_during_alloc) ;  /* 0x0000005400807944 */ /* 0x020fea0003c00000 */
.L_x_73:
[----:B------:R-:W-:Y:S05]  /*3890*/  WARPSYNC.ALL ;  /* 0x0000000000007948 */ /* 0x000fea0003800000 */
[----:B------:R-:W3:Y:S01]  /*38a0*/  S2UR UR7, SR_CgaCtaId ;  /* 0x00000000000779c3 */ /* 0x000ee20000008800 */
[----:B------:R-:W-:Y:S01]  /*38b0*/  UMOV UR6, 0x400 ;  /* 0x0000040000067882 */ /* 0x000fe20000000000 */
[----:B------:R-:W-:-:S06]  /*38c0*/  NOP ;  /* 0x0000000000007918 */ /* 0x000fcc0000000000 */
[----:B------:R-:W-:Y:S06]  /*38d0*/  BAR.ARV 0x6, 0xa0 ;  /* 0x0182800000007b1d */ /* 0x000fec0000002000 */
[----:B------:R-:W4:Y:S01]  /*38e0*/  LDCU UR8, c[0x0][0x38c] ;  /* 0x00007180ff0877ac */ /* 0x000f220008000800 */
[----:B------:R-:W-:Y:S01]  /*38f0*/  LOP3.LUT R0, R0, 0xffff, RZ, 0xc0, !PT ;  /* 0x0000ffff00007812 */ /* 0x000fe200078ec0ff */
[----:B-1----:R-:W-:Y:S01]  /*3900*/  IMAD.MOV.U32 R9, RZ, RZ, 0x1 ;  /* 0x00000001ff097424 */ /* 0x002fe200078e00ff */
[----:B------:R-:W-:Y:S01]  /*3910*/  LOP3.LUT R8, R8, 0xffff, RZ, 0xc0, !PT ;  /* 0x0000ffff08087812 */ /* 0x000fe200078ec0ff */
[----:B------:R-:W-:Y:S01]  /*3920*/  UMOV UR19, URZ ;  /* 0x000000ff00137c82 */ /* 0x000fe20008000000 */
[----:B------:R-:W-:Y:S01]  /*3930*/  R2UR UR11, R0 ;  /* 0x00000000000b72ca */ /* 0x000fe200000e0000 */
[----:B------:R-:W-:Y:S01]  /*3940*/  UMOV UR18, URZ ;  /* 0x000000ff00127c82 */ /* 0x000fe20008000000 */
[----:B------:R-:W-:Y:S01]  /*3950*/  R2UR UR12, R8 ;  /* 0x00000000080c72ca */ /* 0x000fe200000e0000 */
[----:B------:R-:W-:Y:S01]  /*3960*/  IMAD.MOV.U32 R8, RZ, RZ, RZ ;  /* 0x000000ffff087224 */ /* 0x000fe200078e00ff */
[----:B------:R-:W-:Y:S01]  /*3970*/  UMOV UR17, URZ ;  /* 0x000000ff00117c82 */ /* 0x000fe20008000000 */
[----:B---3--:R-:W-:-:S02]  /*3980*/  ULEA UR7, UR7, UR6, 0x18 ;  /* 0x0000000607077291 */ /* 0x008fc4000f8ec0ff */
[----:B------:R-:W-:Y:S02]  /*3990*/  UISETP.NE.AND UP2, UPT, UR5, URZ, UPT ;  /* 0x000000ff0500728c */ /* 0x000fe4000bf45270 */
[----:B------:R-:W-:Y:S02]  /*39a0*/  UIADD3 UR13, UPT, UPT, UR7, 0x4300, URZ ;  /* 0x00004300070d7890 */ /* 0x000fe4000fffe0ff */
[----:B------:R-:W-:Y:S02]  /*39b0*/  UIADD3 UR14, UPT, UPT, UR7, 0x1e300, URZ ;  /* 0x0001e300070e7890 */ /* 0x000fe4000fffe0ff */
[----:B----4-:R-:W-:Y:S01]  /*39c0*/  UIADD3 UR8, UPT, UPT, UR8, 0x7f, URZ ;  /* 0x0000007f08087890 */ /* 0x010fe2000fffe0ff */
[----:B--2---:R-:W1:Y:S01]  /*39d0*/  LDS R2, [UR7+0x1b0] ;  /* 0x0001b007ff027984 */ /* 0x004e620008000800 */
[----:B------:R-:W-:Y:S02]  /*39e0*/  USHF.R.U32.HI UR13, URZ, 0x4, UR13 ;  /* 0x00000004ff0d7899 */ /* 0x000fe4000801160d */
[----:B------:R-:W-:-:S02]  /*39f0*/  USHF.R.S32.HI UR6, URZ, 0x1f, UR8 ;  /* 0x0000001fff067899 */ /* 0x000fc40008011408 */
[----:B------:R-:W-:Y:S02]  /*3a00*/  USHF.R.U32.HI UR14, URZ, 0x4, UR14 ;  /* 0x00000004ff0e7899 */ /* 0x000fe4000801160e */
[----:B------:R-:W-:Y:S02]  /*3a10*/  ULEA.HI UR6, UR6, UR8, URZ, 0x7 ;  /* 0x0000000806067291 */ /* 0x000fe4000f8f38ff */
[----:B------:R-:W-:Y:S02]  /*3a20*/  ULOP3.LUT UR13, UR13, 0x3fff, URZ, 0xc0, !UPT ;  /* 0x00003fff0d0d7892 */ /* 0x000fe4000f8ec0ff */
[----:B------:R-:W-:Y:S02]  /*3a30*/  USHF.R.S32.HI UR6, URZ, 0x7, UR6 ;  /* 0x00000007ff067899 */ /* 0x000fe40008011406 */
[----:B------:R-:W-:Y:S02]  /*3a40*/  ULOP3.LUT UR14, UR14, 0x3fff, URZ, 0xc0, !UPT ;  /* 0x00003fff0e0e7892 */ /* 0x000fe4000f8ec0ff */
[----:B------:R-:W-:Y:S01]  /*3a50*/  UISETP.LT.AND UP0, UPT, UR6, 0x1, UPT ;  /* 0x000000010600788c */ /* 0x000fe2000bf01270 */
[----:B------:R-:W-:Y:S01]  /*3a60*/  UMOV UR28, 0x0 ;  /* 0x00000000001c7882 */ /* 0x000fe20000000000 */
[----:B------:R-:W-:Y:S01]  /*3a70*/  UMOV UR29, 0x8200010 ;  /* 0x08200010001d7882 */ /* 0x000fe20000000000 */
[----:B------:R-:W-:-:S02]  /*3a80*/  ULOP3.LUT UR13, UR13, 0x10000, URZ, 0xfc, !UPT ;  /* 0x000100000d0d7892 */ /* 0x000fc4000f8efcff */
[----:B------:R-:W-:Y:S02]  /*3a90*/  ULOP3.LUT UR14, UR14, 0x10000, URZ, 0xfc, !UPT ;  /* 0x000100000e0e7892 */ /* 0x000fe4000f8efcff */
[----:B------:R-:W-:Y:S01]  /*3aa0*/  USEL UR20, UR6, 0x1, !UP0 ;  /* 0x0000000106147887 */ /* 0x000fe2000c000000 */
[----:B------:R-:W-:Y:S01]  /*3ab0*/  UMOV UR26, 0x0 ;  /* 0x00000000001a7882 */ /* 0x000fe20000000000 */
[----:B------:R-:W-:Y:S01]  /*3ac0*/  UMOV UR27, 0x8200010 ;  /* 0x08200010001b7882 */ /* 0x000fe20000000000 */
[----:B------:R-:W-:Y:S01]  /*3ad0*/  UMOV UR24, 0x0 ;  /* 0x0000000000187882 */ /* 0x000fe20000000000 */
[----:B------:R-:W-:Y:S01]  /*3ae0*/  UMOV UR25, 0x8200010 ;  /* 0x0820001000197882 */ /* 0x000fe20000000000 */
[----:B------:R-:W-:Y:S01]  /*3af0*/  UMOV UR22, 0x0 ;  /* 0x0000000000167882 */ /* 0x000fe20000000000 */
[----:B------:R-:W-:Y:S01]  /*3b00*/  UMOV UR23, 0x8200010 ;  /* 0x0820001000177882 */ /* 0x000fe20000000000 */
[----:B-1----:R-:W-:Y:S02]  /*3b10*/  R2UR UR21, R2 ;  /* 0x00000000021572ca */ /* 0x002fe400000e0000 */
[----:B------:R-:W-:-:S13]  /*3b20*/  CS2R R2, SRZ ;  /* 0x0000000000027805 */ /* 0x000fda000001ff00 */
.L_x_84:
[C---:B------:R-:W-:Y:S02]  /*3b30*/  LEA R0, R8.reuse, UR7, 0x3 ;  /* 0x0000000708007c11 */ /* 0x040fe4000f8e18ff */
[----:B------:R-:W-:Y:S02]  /*3b40*/  SHF.L.U32 R5, R3, 0x1f, RZ ;  /* 0x0000001f03057819 */ /* 0x000fe400000006ff */
[----:B------:R-:W-:Y:S02]  /*3b50*/  LEA R4, R8, UR7, 0x4 ;  /* 0x0000000708047c11 */ /* 0x000fe4000f8e20ff */
[----:B------:R-:W1:Y:S02]  /*3b60*/  SYNCS.PHASECHK.TRANS64.TRYWAIT P0, [R0+URZ+0x100], R5 ;  /* 0x00010005000075a7 */ /* 0x000e6400080011ff */
[----:B-1-34-:R-:W-:Y:S05]  /*3b70*/  @!P0 BRA `(.L_x_77) ;  /* 0x0000004c00508947 */ /* 0x01afea0003800000 */
.L_x_169:
[----:B-1----:R-:W1:Y:S01]  /*3b80*/  LDS.128 R4, [R4+0x190] ;  /* 0x0001900004047984 */ /* 0x002e620000000c00 */
[----:B------:R-:W-:Y:S02]  /*3b90*/  VIADD R0, R0, 0x110 ;  /* 0x0000011000007836 */ /* 0x000fe40000000000 */
[----:B------:R-:W-:Y:S01]  /*3ba0*/  VIADD R8, R8, 0x1 ;  /* 0x0000000108087836 */ /* 0x000fe20000000000 */
[----:B------:R-:W-:Y:S01]  /*3bb0*/  @!PT LDS RZ, [RZ] ;  /* 0x00000000fffff984 */ /* 0x000fe20000000800 */
[----:B------:R-:W-:Y:S01]  /*3bc0*/  @!PT LDS RZ, [RZ] ;  /* 0x00000000fffff984 */ /* 0x000fe20000000800 */
[----:B------:R-:W-:Y:S01]  /*3bd0*/  @!PT LDS RZ, [RZ] ;  /* 0x00000000fffff984 */ /* 0x000fe20000000800 */
[----:B------:R-:W-:Y:S01]  /*3be0*/  @!PT LDS RZ, [RZ] ;  /* 0x00000000fffff984 */ /* 0x000fe20000000800 */
[----:B------:R2:W-:Y:S06]  /*3bf0*/  MEMBAR.ALL.CTA ;  /* 0x0000000000007992 */ /* 0x0005ec0000008000 */
[----:B--2---:R-:W2:Y:S01]  /*3c00*/  FENCE.VIEW.ASYNC.S ;  /* 0x00000000000073c6 */ /* 0x004ea20000000000 */
[----:B------:R-:W-:-:S04]  /*3c10*/  PRMT R0, RZ, 0x654, R0 ;  /* 0x00000654ff007816 */ /* 0x000fc80000000000 */
[----:B--2---:R2:W-:Y:S01]  /*3c20*/  SYNCS.ARRIVE.TRANS64.RED.A1T0 RZ, [R0+URZ], RZ ;  /* 0x000000ff00ff79a7 */ /* 0x0045e200081004ff */
[----:B-1----:R-:W-:Y:S01]  /*3c30*/  LOP3.LUT P1, RZ, R6, 0x1, RZ, 0xc0, !PT ;  /* 0x0000000106ff7812 */ /* 0x002fe2000782c0ff */
[----:B--2---:R-:W-:-:S12]  /*3c40*/  BRA.U UP2, `(.L_x_78) ;  /* 0x0000000502087547 */ /* 0x004fd8000b800000 */
[----:B------:R-:W1:Y:S01]  /*3c50*/  LDCU UR8, c[0x0][0x38c] ;  /* 0x00007180ff0877ac */ /* 0x000e620008000800 */
[----:B------:R-:W-:Y:S02]  /*3c60*/  PLOP3.LUT P2, PT, PT, PT, PT, 0x80, 0x8 ;  /* 0x000000000008781c */ /* 0x000fe40003f4f070 */
[----:B------:R-:W-:Y:S01]  /*3c70*/  SHF.L.U32 R5, R9, 0x1f, RZ ;  /* 0x0000001f09057819 */ /* 0x000fe200000006ff */
[----:B------:R-:W-:Y:S02]  /*3c80*/  ULEA UR9, UR19, UR7, 0x3 ;  /* 0x0000000713097291 */ /* 0x000fe4000f8e18ff */
[----:B------:R-:W-:Y:S02]  /*3c90*/  ULEA UR10, UR19, UR21, 0x6 ;  /* 0x00000015130a7291 */ /* 0x000fe4000f8e30ff */
[----:B-1----:R-:W-:-:S06]  /*3ca0*/  UISETP.GE.AND UP0, UPT, UR8, 0x1, UPT ;  /* 0x000000010800788c */ /* 0x002fcc000bf06270 */
[----:B------:R-:W-:-:S05]  /*3cb0*/  PLOP3.LUT P0, PT, PT, PT, UP0, 0x80, 0x8 ;  /* 0x000000000008781c */ /* 0x000fca0003f0f008 */
[----:B------:R-:W-:-:S08]  /*3cc0*/  @UP0 ULEA UR8, UR18, UR7, 0x3 ;  /* 0x0000000712080291 */ /* 0x000fd0000f8e18ff */
[----:B------:R-:W-:-:S04]  /*3cd0*/  @P0 SHF.L.U32 R0, R2, 0x1f, RZ ;  /* 0x0000001f02000819 */ /* 0x000fc800000006ff */
[----:B------:R1:W2:Y:S01]  /*3ce0*/  @P0 SYNCS.PHASECHK.TRANS64.TRYWAIT P2, [UR8], R0 ;  /* 0x00000000ff0005a7 */ /* 0x0002a20008041108 */
[----:B------:R-:W3:Y:S02]  /*3cf0*/  SYNCS.PHASECHK.TRANS64.TRYWAIT P0, [UR9+0x140], R5 ;  /* 0x00014005ff0075a7 */ /* 0x000ee40008001109 */
[----:B-123--:R-:W-:Y:S05]  /*3d00*/  @!P0 BRA `(.L_x_79) ;  /* 0x0000004c00008947 */ /* 0x00efea0003800000 */
.L_x_171:
[----:B------:R-:W-:Y:S01]  /*3d10*/  UMOV UR16, UR17 ;  /* 0x0000001100107c82 */ /* 0x000fe20008000000 */
[----:B------:R-:W-:Y:S05]  /*3d20*/  BRA.U !UP0, `(.L_x_80) ;  /* 0x0000000108c07547 */ /* 0x000fea000b800000 */
[----:B------:R-:W-:Y:S02]  /*3d30*/  UIADD3 UR16, UPT, UPT, UR20, UR17, URZ ;  /* 0x0000001114107290 */ /* 0x000fe4000fffe0ff */
[----:B------:R-:W-:Y:S01]  /*3d40*/  UPLOP3.LUT UP3, UPT, UPT, UPT, UPT, 0x40, 0x4 ;  /* 0x000000000004789c */ /* 0x000fe20003f6e870 */
[----:B------:R-:W-:Y:S01]  /*3d50*/  UMOV UR15, UR6 ;  /* 0x00000006000f7c82 */ /* 0x000fe20008000000 */
[----:B------:R-:W-:-:S09]  /*3d60*/  UMOV UR46, UR18 ;  /* 0x00000012002e7c82 */ /* 0x000fd20008000000 */
.L_x_83:
[----:B--2---:R-:W-:Y:S01]  /*3d70*/  ULEA UR8, UR46, UR7, 0x3 ;  /* 0x000000072e087291 */ /* 0x004fe2000f8e18ff */
[----:B---3--:R-:W-:Y:S11]  /*3d80*/  @P2 BRA `(.L_x_81) ;  /* 0x00000000000c2947 */ /* 0x008ff60003800000 */
[----:B-1----:R-:W-:Y:S04]  /*3d90*/  SHF.L.U32 R5, R2, 0x1f, RZ ;  /* 0x0000001f02057819 */ /* 0x002fe800000006ff */
[----:B------:R-:W1:Y:S02]  /*3da0*/  SYNCS.PHASECHK.TRANS64.TRYWAIT P0, [UR8], R5 ;  /* 0x00000005ff0075a7 */ /* 0x000e640008001108 */
[----:B-1----:R-:W-:Y:S05]  /*3db0*/  @!P0 BRA `(.L_x_82) ;  /* 0x0000004800ec8947 */ /* 0x002fea0003800000 */
.L_x_81:
[----:B------:R-:W-:Y:S01]  /*3dc0*/  UISETP.NE.AND UP0, UPT, UR15, 0x1, UPT ;  /* 0x000000010f00788c */ /* 0x000fe2000bf05270 */
[----:B------:R-:W-:Y:S01]  /*3dd0*/  PLOP3.LUT P2, PT, PT, PT, PT, 0x80, 0x8 ;  /* 0x000000000008781c */ /* 0x000fe20003f4f070 */
[----:B------:R-:W-:Y:S02]  /*3de0*/  UIADD3 UR18, UPT, UPT, UR46, 0x1, URZ ;  /* 0x000000012e127890 */ /* 0x000fe4000fffe0ff */
[----:B------:R-:W-:Y:S02]  /*3df0*/  ULEA UR32, UR46, UR14, 0x9 ;  /* 0x0000000e2e207291 */ /* 0x000fe4000f8e48ff */
[----:B------:R-:W-:Y:S01]  /*3e00*/  UISETP.NE.AND UP1, UPT, UR18, 0xd, UPT ;  /* 0x0000000d1200788c */ /* 0x000fe2000bf25270 */
[----:B------:R-:W-:Y:S01]  /*3e10*/  PLOP3.LUT P0, PT, PT, PT, UP0, 0x80, 0x8 ;  /* 0x000000000008781c */ /* 0x000fe20003f0f008 */
[----:B------:R-:W-:Y:S02]  /*3e20*/  UIADD3 UR44, UPT, UPT, UR32, 0x2, URZ ;  /* 0x00000002202c7890 */ /* 0x000fe4000fffe0ff */
[----:B------:R-:W-:Y:S02]  /*3e30*/  USEL UR31, URZ, 0x1, UP1 ;  /* 0x00000001ff1f7887 */ /* 0x000fe40008800000 */
[----:B------:R-:W-:Y:S02]  /*3e40*/  USEL UR18, UR18, URZ, UP1 ;  /* 0x000000ff12127287 */ /* 0x000fe40008800000 */
[----:B------:R-:W-:Y:S02]  /*3e50*/  UIADD3 UR40, UPT, UPT, UR32, 0x4, URZ ;  /* 0x0000000420287890 */ /* 0x000fe4000fffe0ff */
[----:B------:R-:W-:Y:S01]  /*3e60*/  @UP0 ULEA UR30, UR18, UR7, 0x3 ;  /* 0x00000007121e0291 */ /* 0x000fe2000f8e18ff */
[----:B------:R-:W-:Y:S01]  /*3e70*/  LOP3.LUT R2, R2, UR31, RZ, 0x3c, !PT ;  /* 0x0000001f02027c12 */ /* 0x000fe2000f8e3cff */
[----:B------:R-:W-:Y:S02]  /*3e80*/  UIADD3 UR36, UPT, UPT, UR32, 0x6, URZ ;  /* 0x0000000620247890 */ /* 0x000fe4000fffe0ff */
[----:B------:R-:W-:Y:S01]  /*3e90*/  UIADD3 UR8, UPT, UPT, UR8, 0x68, URZ ;  /* 0x0000006808087890 */ /* 0x000fe2000fffe0ff */
[----:B-1----:R-:W-:Y:S01]  /*3ea0*/  @P0 SHF.L.U32 R0, R2, 0x1f, RZ ;  /* 0x0000001f02000819 */ /* 0x002fe200000006ff */
[----:B------:R-:W-:Y:S02]  /*3eb0*/  UIADD3 UR17, UPT, UPT, UR17, 0x1, URZ ;  /* 0x0000000111117890 */ /* 0x000fe4000fffe0ff */
[----:B------:R-:W-:Y:S01]  /*3ec0*/  UIADD3 UR15, UPT, UPT, UR15, -0x1, URZ ;  /* 0xffffffff0f0f7890 */ /* 0x000fe2000fffe0ff */
[----:B------:R2:W3:Y:S01]  /*3ed0*/  @P0 SYNCS.PHASECHK.TRANS64.TRYWAIT P2, [UR30], R0 ;  /* 0x00000000ff0005a7 */ /* 0x0004e2000804111e */
[----:B------:R-:W-:Y:S02]  /*3ee0*/  ULEA UR30, UR46, UR13, 0x9 ;  /* 0x0000000d2e1e7291 */ /* 0x000fe4000f8e48ff */
[----:B------:R-:W-:Y:S02]  /*3ef0*/  UISETP.NE.AND UP0, UPT, UR17, UR16, UPT ;  /* 0x000000101100728c */ /* 0x000fe4000bf05270 */
[----:B------:R-:W-:Y:S02]  /*3f00*/  UIADD3 UR42, UPT, UPT, UR30, 0x2, URZ ;  /* 0x000000021e2a7890 */ /* 0x000fe4000fffe0ff */
[----:B------:R-:W-:Y:S02]  /*3f10*/  UIADD3 UR38, UPT, UPT, UR30, 0x4, URZ ;  /* 0x000000041e267890 */ /* 0x000fe4000fffe0ff */
[----:B------:R-:W-:Y:S01]  /*3f20*/  UIADD3 UR34, UPT, UPT, UR30, 0x6, URZ ;  /* 0x000000061e227890 */ /* 0x000fe2000fffe0ff */
[----:B------:R-:W-:Y:S01]  /*3f30*/  UMOV UR33, 0x40004040 ;  /* 0x4000404000217882 */ /* 0x000fe20000000000 */
[----:B------:R-:W-:Y:S01]  /*3f40*/  UMOV UR31, 0x40004040 ;  /* 0x40004040001f7882 */ /* 0x000fe20000000000 */
[----:B------:R-:W-:Y:S01]  /*3f50*/  UMOV UR45, 0x40004040 ;  /* 0x40004040002d7882 */ /* 0x000fe20000000000 */
[----:B------:R2:W-:Y:S01]  /*3f60*/  UTCQMMA.2CTA gdesc[UR30], gdesc[UR32], tmem[UR10], tmem[UR28], idesc[UR29], UP3 ;  /* 0x00ff1c201e0075ea */ /* 0x0005e20009a0030a */
[----:B------:R-:W-:Y:S01]  /*3f70*/  UPLOP3.LUT UP3, UPT, UPT, UPT, UPT, 0x80, 0x8 ;  /* 0x000000000008789c */ /* 0x000fe20003f6f070 */
[----:B------:R-:W-:Y:S01]  /*3f80*/  UMOV UR43, 0x40004040 ;  /* 0x40004040002b7882 */ /* 0x000fe20000000000 */
[----:B------:R-:W-:Y:S01]  /*3f90*/  UMOV UR41, 0x40004040 ;  /* 0x4000404000297882 */ /* 0x000fe20000000000 */
[----:B------:R2:W-:Y:S01]  /*3fa0*/  UTCQMMA.2CTA gdesc[UR42], gdesc[UR44], tmem[UR10], tmem[UR26], idesc[UR27], UPT ;  /* 0x00ff1a2c2a0075ea */ /* 0x0005e2000ba0030a */
[----:B------:R-:W-:Y:S01]  /*3fb0*/  UMOV UR39, 0x40004040 ;  /* 0x4000404000277882 */ /* 0x000fe20000000000 */
[----:B------:R-:W-:Y:S01]  /*3fc0*/  UMOV UR37, 0x40004040 ;  /* 0x4000404000257882 */ /* 0x000fe20000000000 */
[----:B------:R-:W-:Y:S01]  /*3fd0*/  UMOV UR35, 0x40004040 ;  /* 0x4000404000237882 */ /* 0x000fe20000000000 */
[----:B------:R2:W-:Y:S01]  /*3fe0*/  UTCQMMA.2CTA gdesc[UR38], gdesc[UR40], tmem[UR10], tmem[UR24], idesc[UR25], UPT ;  /* 0x00ff1828260075ea */ /* 0x0005e2000ba0030a */
[----:B------:R2:W-:Y:S01]  /*3ff0*/  UTCQMMA.2CTA gdesc[UR34], gdesc[UR36], tmem[UR10], tmem[UR22], idesc[UR23], UPT ;  /* 0x00ff1624220075ea */ /* 0x0005e2000ba0030a */
[----:B------:R2:W-:Y:S01]  /*4000*/  UTCBAR.2CTA.MULTICAST [UR8], URZ, UR12 ;  /* 0x000000ff080073e9 */ /* 0x0005e2000820080c */
[----:B------:R-:W-:Y:S01]  /*4010*/  UMOV UR46, UR18 ;  /* 0x00000012002e7c82 */ /* 0x000fe20008000000 */
[----:B------:R-:W-:Y:S05]  /*4020*/  BRA.U UP0, `(.L_x_83) ;  /* 0xfffffffd00507547 */ /* 0x000fea000b83ffff */
.L_x_80:
[----:B------:R-:W-:Y:S01]  /*4030*/  UIADD3 UR9, UPT, UPT, UR9, 0x120, URZ ;  /* 0x0000012009097890 */ /* 0x000fe2000fffe0ff */
[----:B------:R-:W-:-:S08]  /*4040*/  UMOV UR17, UR16 ;  /* 0x0000001000117c82 */ /* 0x000fd00008000000 */
[----:B------:R4:W-:Y:S01]  /*4050*/  UTCBAR.2CTA.MULTICAST [UR9], URZ, UR11 ;  /* 0x000000ff090073e9 */ /* 0x0009e2000820080b */
[----:B------:R-:W-:Y:S02]  /*4060*/  NOP ;  /* 0x0000000000007918 */ /* 0x000fe40000000000 */
.L_x_78:
[----:B------:R-:W-:Y:S01]  /*4070*/  UIADD3 UR19, UPT, UPT, UR19, 0x1, URZ ;  /* 0x0000000113137890 */ /* 0x000fe2000fffe0ff */
[----:B------:R-:W-:-:S03]  /*4080*/  ISETP.NE.AND P0, PT, R8, 0x2, PT ;  /* 0x000000020800780c */ /* 0x000fc60003f05270 */
[----:B------:R-:W-:Y:S01]  /*4090*/  UISETP.NE.AND UP0, UPT, UR19, 0x4, UPT ;  /* 0x000000041300788c */ /* 0x000fe2000bf05270 */
[----:B-12---:R-:W-:Y:S02]  /*40a0*/  SEL R0, RZ, 0x1, P0 ;  /* 0x00000001ff007807 */ /* 0x006fe40000000000 */
[----:B------:R-:W-:Y:S01]  /*40b0*/  SEL R8, R8, RZ, P0 ;  /* 0x000000ff08087207 */ /* 0x000fe20000000000 */
[----:B------:R-:W-:Y:S01]  /*40c0*/  USEL UR8, URZ, 0x1, UP0 ;  /* 0x00000001ff087887 */ /* 0x000fe20008000000 */
[----:B------:R-:W-:Y:S01]  /*40d0*/  LOP3.LUT R3, R3, R0, RZ, 0x3c, !PT ;  /* 0x0000000003037212 */ /* 0x000fe200078e3cff */
[----:B------:R-:W-:-:S04]  /*40e0*/  USEL UR19, UR19, URZ, UP0 ;  /* 0x000000ff13137287 */ /* 0x000fc80008000000 */
[----:B------:R-:W-:Y:S01]  /*40f0*/  LOP3.LUT R9, R9, UR8, RZ, 0x3c, !PT ;  /* 0x0000000809097c12 */ /* 0x000fe2000f8e3cff */
[----:B------:R-:W-:Y:S07]  /*4100*/  @P1 BRA `(.L_x_84) ;  /* 0xfffffff800881947 */ /* 0x000fee000383ffff */
[----:B------:R-:W1:Y:S01]  /*4110*/  S2UR UR6, SR_CgaCtaId ;  /* 0x00000000000679c3 */ /* 0x000e620000008800 */
[----:B------:R-:W-:Y:S01]  /*4120*/  ELECT P0, URZ, PT ;  /* 0x0000000000ff782f */ /* 0x000fe20003800000 */
[----:B------:R-:W-:Y:S01]  /*4130*/  HFMA2 R0, -RZ, RZ, 0, 5.9604644775390625e-08 ;  /* 0x00000001ff007431 */ /* 0x000fe200000001ff */
[----:B------:R-:W-:-:S05]  /*4140*/  UMOV UR8, 0x40 ;  /* 0x0000004000087882 */ /* 0x000fca0000000000 */
[----:B------:R-:W-:Y:S01]  /*4150*/  UVIRTCOUNT.DEALLOC.SMPOOL 0x80 ;  /* 0x000000800000784c */ /* 0x000fe20000000000 */
[----:B------:R-:W-:Y:S02]  /*4160*/  UISETP.NE.AND UP0, UPT, UR5, URZ, UPT ;  /* 0x000000ff0500728c */ /* 0x000fe4000bf05270 */
[----:B-1----:R-:W-:-:S09]  /*4170*/  ULEA UR6, UR6, UR8, 0x18 ;  /* 0x0000000806067291 */ /* 0x002fd2000f8ec0ff */
[----:B------:R1:W-:Y:S01]  /*4180*/  @P0 STS.U8 [UR6+0x1c], R0 ;  /* 0x00001c00ff000988 */ /* 0x0003e20008000006 */
[----:B------:R-:W-:Y:S05]  /*4190*/  BRA.U UP0, `(.L_x_85) ;  /* 0x0000000100a07547 */ /* 0x000fea000b800000 */
[----:B------:R-:W-:Y:S01]  /*41a0*/  UIADD3 UR5, UPT, UPT, UR7, 0x140, URZ ;  /* 0x0000014007057890 */ /* 0x000fe2000fffe0ff */
[----:B------:R-:W-:-:S03]  /*41b0*/  SHF.L.U32 R3, R9, 0x1f, RZ ;  /* 0x0000001f09037819 */ /* 0x000fc600000006ff */
[----:B------:R-:W-:-:S09]  /*41c0*/  ULEA UR8, UR19, UR5, 0x3 ;  /* 0x0000000513087291 */ /* 0x000fd2000f8e18ff */
[----:B------:R-:W2:Y:S02]  /*41d0*/  SYNCS.PHASECHK.TRANS64.TRYWAIT P0, [UR8], R3 ;  /* 0x00000003ff0075a7 */ /* 0x000ea40008001108 */
[----:B--2---:R-:W-:Y:S05]  /*41e0*/  @!P0 BRA `(.L_x_86) ;  /* 0x0000004400f88947 */ /* 0x004fea0003800000 */
.L_x_174:
[----:B----4-:R-:W-:-:S04]  /*41f0*/  UIADD3 UR9, UPT, UPT, UR19, 0x1, URZ ;  /* 0x0000000113097890 */ /* 0x010fc8000fffe0ff */
        /* <DEDUP_REMOVED lines=8> */
.L_x_176:
        /* <DEDUP_REMOVED lines=9> */
.L_x_178:
[----:B------:R-:W-:-:S04]  /*4310*/  UIADD3 UR9, UPT, UPT, UR9, 0x1, URZ ;  /* 0x0000000109097890 */ /* 0x000fc8000fffe0ff */
[----:B------:R-:W-:-:S04]  /*4320*/  UISETP.NE.AND UP1, UPT, UR9, 0x4, UPT ;  /* 0x000000040900788c */ /* 0x000fc8000bf25270 */
[----:B------:R-:W-:Y:S02]  /*4330*/  USEL UR8, URZ, 0x1, UP1 ;  /* 0x00000001ff087887 */ /* 0x000fe40008800000 */
[----:B------:R-:W-:-:S04]  /*4340*/  USEL UR9, UR9, URZ, UP1 ;  /* 0x000000ff09097287 */ /* 0x000fc80008800000 */
[----:B------:R-:W-:Y:S01]  /*4350*/  ULEA UR9, UR9, UR5, 0x3 ;  /* 0x0000000509097291 */ /* 0x000fe2000f8e18ff */
[----:B-1----:R-:W-:-:S04]  /*4360*/  LOP3.LUT R3, R2, UR8, RZ, 0x3c, !PT ;  /* 0x0000000802037c12 */ /* 0x002fc8000f8e3cff */
[----:B------:R-:W-:Y:S01]  /*4370*/  SHF.L.U32 R3, R3, 0x1f, RZ ;  /* 0x0000001f03037819 */ /* 0x000fe200000006ff */
[----:B------:R-:W-:-:S04]  /*4380*/  IMAD.U32 R0, RZ, RZ, UR9 ;  /* 0x00000009ff007e24 */ /* 0x000fc8000f8e00ff */
[----:B------:R1:W2:Y:S03]  /*4390*/  SYNCS.PHASECHK.TRANS64.TRYWAIT P0, [R0+URZ], R3 ;  /* 0x00000003000075a7 */ /* 0x0002a600080011ff */
[----:B--2---:R-:W-:Y:S05]  /*43a0*/  @!P0 NANOSLEEP.SYNCS 0x989680 ;  /* 0x009896800000895d */ /* 0x004fea0003900000 */
[----:B------:R-:W2:Y:S02]  /*43b0*/  @!P0 SYNCS.PHASECHK.TRANS64 P0, [R0+URZ], R3 ;  /* 0x00000003000085a7 */ /* 0x000ea400080010ff */
[----:B--2---:R-:W-:Y:S05]  /*43c0*/  @P0 BRA `(.L_x_89) ;  /* 0x0000000000200947 */ /* 0x004fea0003800000 */
.L_x_90:
[----:B--2---:R2:W4:Y:S02]  /*43d0*/  SYNCS.PHASECHK.TRANS64.TRYWAIT P0, [R0+URZ], R3 ;  /* 0x00000003000075a7 */ /* 0x00452400080011ff */
[----:B----4-:R-:W-:Y:S05]  /*43e0*/  @!P0 NANOSLEEP.SYNCS 0x989680 ;  /* 0x009896800000895d */ /* 0x010fea0003900000 */
[----:B------:R-:W4:Y:S02]  /*43f0*/  @!P0 SYNCS.PHASECHK.TRANS64 P0, [R0+URZ], R3 ;  /* 0x00000003000085a7 */ /* 0x000f2400080010ff */
[----:B----4-:R-:W-:Y:S05]  /*4400*/  @!P0 BRA `(.L_x_90) ;  /* 0xfffffffc00f08947 */ /* 0x010fea000383ffff */
[----:B------:R-:W-:Y:S05]  /*4410*/  BRA `(.L_x_89) ;  /* 0x00000000000c7947 */ /* 0x000fea0003800000 */
.L_x_85:
[----:B------:R-:W-:-:S04]  /*4420*/  UIADD3 UR5, UPT, UPT, UR7, 0x180, URZ ;  /* 0x0000018007057890 */ /* 0x000fc8000fffe0ff */
[----:B------:R-:W-:-:S09]  /*4430*/  UPRMT UR5, UR4, 0x654, UR5 ;  /* 0x0000065404057896 */ /* 0x000fd20008000005 */
[----:B------:R-:W-:Y:S03]  /*4440*/  SYNCS.ARRIVE.TRANS64.RED.A1T0 RZ, [UR5], RZ ;  /* 0x000000ffffff79a7 */ /* 0x000fe60008100405 */
.L_x_89:
[----:B-12---:R-:W-:Y:S01]  /*4450*/  SHF.L.U32 R3, RZ, 0x1f, RZ ;  /* 0x0000001fff037819 */ /* 0x006fe200000006ff */
[----:B------:R-:W-:Y:S01]  /*4460*/  UIADD3 UR5, UPT, UPT, UR7, 0x180, URZ ;  /* 0x0000018007057890 */ /* 0x000fe2000fffe0ff */
[----:B------:R-:W-:Y:S02]  /*4470*/  PLOP3.LUT P0, PT, PT, PT, UP0, 0x80, 0x8 ;  /* 0x000000000008781c */ /* 0x000fe40003f0f008 */
[----:B------:R-:W1:Y:S02]  /*4480*/  SYNCS.PHASECHK.TRANS64.TRYWAIT P1, [UR7+0x180], R3 ;  /* 0x00018003ff0075a7 */ /* 0x000e640008021107 */
[----:B-1----:R-:W-:Y:S09]  /*4490*/  @!P1 BRA `(.L_x_91) ;  /* 0x0000004400949947 */ /* 0x002ff20003800000 */
.L_x_180:
[----:B------:R-:W-:Y:S01]  /*44a0*/  @!UP0 UPRMT UR5, UR4, 0x654, UR5 ;  /* 0x0000065404058896 */ /* 0x000fe20008000005 */
[----:B------:R-:W-:Y:S02]  /*44b0*/  UMOV UR8, 0xffff ;  /* 0x0000ffff00087882 */ /* 0x000fe40000000000 */
[----:B------:R-:W-:-:S06]  /*44c0*/  UMOV UR4, 0x1 ;  /* 0x0000000100047882 */ /* 0x000fcc0000000000 */
[----:B------:R-:W-:Y:S01]  /*44d0*/  @!P0 SYNCS.ARRIVE.TRANS64.RED.A1T0 RZ, [UR5], RZ ;  /* 0x000000ffffff89a7 */ /* 0x000fe20008100405 */
[----:B------:R-:W-:Y:S01]  /*44e0*/  NOP ;  /* 0x0000000000007918 */ /* 0x000fe20000000000 */
[----:B-1----:R-:W1:Y:S01]  /*44f0*/  LDS R0, [UR6+0x14] ;  /* 0x00001406ff007984 */ /* 0x002e620008000800 */
[----:B------:R-:W-:-:S04]  /*4500*/  ULOP3.LUT UR5, UR21, 0xffff, URZ, 0xc0, !UPT ;  /* 0x0000ffff15057892 */ /* 0x000fc8000f8ec0ff */
[----:B------:R-:W-:-:S04]  /*4510*/  USHF.R.U32.HI UR5, URZ, 0x5, UR5 ;  /* 0x00000005ff057899 */ /* 0x000fc80008011605 */
[----:B------:R-:W-:Y:S02]  /*4520*/  USHF.L.U32 UR8, UR8, UR5, URZ ;  /* 0x0000000508087299 */ /* 0x000fe400080006ff */
[----:B------:R-:W-:-:S04]  /*4530*/  USHF.L.U32 UR4, UR4, UR5, URZ ;  /* 0x0000000504047299 */ /* 0x000fc800080006ff */
[----:B-1----:R-:W-:-:S04]  /*4540*/  LOP3.LUT R0, R0, UR8, RZ, 0xc0, !PT ;  /* 0x0000000800007c12 */ /* 0x002fc8000f8ec0ff */
[----:B------:R-:W-:-:S13]  /*4550*/  ISETP.NE.AND P0, PT, R0, UR8, PT ;  /* 0x0000000800007c0c */ /* 0x000fda000bf05270 */
[----:B------:R-:W-:Y:S05]  /*4560*/  @P0 BRA `(.L_x_92) ;  /* 0x0000000000580947 */ /* 0x000fea0003800000 */
[----:B------:R-:W1:Y:S02]  /*4570*/  LDS R0, [UR6+0x18] ;  /* 0x00001806ff007984 */ /* 0x000e640008000800 */
[----:B-1----:R-:W-:-:S04]  /*4580*/  LOP3.LUT R0, R0, UR4, RZ, 0xc0, !PT ;  /* 0x0000000400007c12 */ /* 0x002fc8000f8ec0ff */
[----:B------:R-:W-:-:S13]  /*4590*/  ISETP.NE.AND P0, PT, R0, UR4, PT ;  /* 0x0000000400007c0c */ /* 0x000fda000bf05270 */
[----:B------:R-:W-:Y:S05]  /*45a0*/  @P0 BRA `(.L_x_93) ;  /* 0x00000000003c0947 */ /* 0x000fea0003800000 */
[----:B------:R-:W1:Y:S01]  /*45b0*/  S2R R2, SR_LANEID ;  /* 0x0000000000027919 */ /* 0x000e620000000000 */
[----:B------:R-:W-:Y:S01]  /*45c0*/  ULOP3.LUT UR8, URZ, UR8, URZ, 0x33, !UPT ;  /* 0x00000008ff087292 */ /* 0x000fe2000f8e33ff */
[----:B------:R-:W-:Y:S01]  /*45d0*/  LOP3.LUT R4, RZ, UR4, RZ, 0x33, !PT ;  /* 0x00000004ff047c12 */ /* 0x000fe2000f8e33ff */
[----:B------:R-:W-:Y:S02]  /*45e0*/  VOTEU.ANY UR7, UPT, PT ;  /* 0x0000000000077886 */ /* 0x000fe400038e0100 */
[----:B------:R-:W-:Y:S01]  /*45f0*/  UFLO.U32 UR7, UR7 ;  /* 0x00000007000772bd */ /* 0x000fe200080e0000 */
[----:B------:R-:W2:Y:S01]  /*4600*/  REDUX UR4, R4 ;  /* 0x00000000040473c4 */ /* 0x000ea20000000000 */
[----:B------:R-:W-:-:S06]  /*4610*/  IMAD.U32 R0, RZ, RZ, UR8 ;  /* 0x00000008ff007e24 */ /* 0x000fcc000f8e00ff */
[----:B------:R1:W-:Y:S01]  /*4620*/  UTCATOMSWS.AND URZ, UR8 ;  /* 0x0000000800ff79e3 */ /* 0x0003e20008000000 */
[----:B------:R-:W3:Y:S01]  /*4630*/  REDUX UR5, R0 ;  /* 0x00000000000573c4 */ /* 0x000ee20000000000 */
[----:B-1----:R-:W-:Y:S01]  /*4640*/  ISETP.EQ.U32.AND P0, PT, R2, UR7, PT ;  /* 0x0000000702007c0c */ /* 0x002fe2000bf02070 */
[----:B--2---:R-:W-:Y:S01]  /*4650*/  IMAD.U32 R2, RZ, RZ, UR4 ;  /* 0x00000004ff027e24 */ /* 0x004fe2000f8e00ff */
[----:B---3--:R-:W-:-:S11]  /*4660*/  MOV R3, UR5 ;  /* 0x0000000500037c02 */ /* 0x008fd60008000f00 */
[----:B------:R1:W-:Y:S04]  /*4670*/  @P0 ATOMS.AND RZ, [UR6+0x14], R3 ;  /* 0x00001403ffff098c */ /* 0x0003e8000a800006 */
[----:B------:R1:W-:Y:S01]  /*4680*/  @P0 ATOMS.AND RZ, [UR6+0x18], R2 ;  /* 0x00001802ffff098c */ /* 0x0003e2000a800006 */
[----:B------:R-:W-:Y:S05]  /*4690*/  BRA `(.L_x_94) ;  /* 0x0000000000147947 */ /* 0x000fea0003800000 */
.L_x_93:
[----:B------:R-:W-:Y:S02]  /*46a0*/  MOV R2, 0x46c0 ;  /* 0x000046c000027802 */ /* 0x000fe40000000f00 */
[----:B---345:R-:W-:Y:S05]  /*46b0*/  CALL.REL.NOINC `($__internal_0_$__cuda_sm10x_tcgen05_guardrail_trap_col_being_dealloced_not_returned_by_alloc) ;  /* 0x0000004400e87944 */ /* 0x038fea0003c00000 */
[----:B------:R-:W-:Y:S05]  /*46c0*/  BRA `(.L_x_94) ;  /* 0x0000000000087947 */ /* 0x000fea0003800000 */
.L_x_92:
[----:B------:R-:W-:Y:S02]  /*46d0*/  MOV R2, 0x46f0 ;  /* 0x000046f000027802 */ /* 0x000fe40000000f00 */
[----:B---345:R-:W-:Y:S05]  /*46e0*/  CALL.REL.NOINC `($__internal_2_$__cuda_sm10x_tcgen05_guardrail_trap_unallocated_columns_being_dealloced) ;  /* 0x0000004400f47944 */ /* 0x038fea0003c00000 */
.L_x_94:
[----:B------:R-:W-:Y:S01]  /*46f0*/  NOP ;  /* 0x0000000000007918 */ /* 0x000fe20000000000 */
[----:B----4-:R-:W-:Y:S05]  /*4700*/  EXIT ;  /* 0x000000000000794d */ /* 0x010fea0003800000 */
.L_x_65:
[----:B------:R-:W-:-:S09]  /*4710*/  UISETP.NE.OR UP5, UPT, UR10, 0x3, !UP5 ;  /* 0x000000030a00788c */ /* 0x000fd2000efa5670 */
[----:B------:R-:W-:Y:S05]  /*4720*/  BRA.U UP5, `(.L_x_95) ;  /* 0x0000000d05707547 */ /* 0x000fea000b800000 */
[----:B------:R-:W1:Y:S01]  /*4730*/  LDC R0, c[0x0][0xb30] ;  /* 0x0002cc00ff007b82 */ /* 0x000e620000000800 */
[----:B------:R-:W2:Y:S01]  /*4740*/  LDCU.64 UR8, c[0x0][0x888] ;  /* 0x00011100ff0877ac */ /* 0x000ea20008000a00 */
[----:B------:R-:W-:Y:S02]  /*4750*/  HFMA2 R29, -RZ, RZ, 0, 0 ;  /* 0x00000000ff1d7431 */ /* 0x000fe400000001ff */
[----:B------:R-:W-:Y:S01]  /*4760*/  IMAD.MOV.U32 R31, RZ, RZ, 0x1 ;  /* 0x00000001ff1f7424 */ /* 0x000fe200078e00ff */
[----:B------:R-:W-:Y:S01]  /*4770*/  MOV R23, 0x1000 ;  /* 0x0000100000177802 */ /* 0x000fe20000000f00 */
[----:B------:R-:W3:Y:S01]  /*4780*/  LDCU.64 UR4, c[0x0][0x890] ;  /* 0x00011200ff0477ac */ /* 0x000ee20008000a00 */
[----:B------:R-:W-:Y:S01]  /*4790*/  IMAD.MOV.U32 R30, RZ, RZ, RZ ;  /* 0x000000ffff1e7224 */ /* 0x000fe200078e00ff */
[----:B------:R-:W4:Y:S01]  /*47a0*/  LDC R19, c[0x0][0x370] ;  /* 0x0000dc00ff137b82 */ /* 0x000f220000000800 */
[----:B------:R-:W-:Y:S01]  /*47b0*/  UMOV UR7, 0x400 ;  /* 0x0000040000077882 */ /* 0x000fe20000000000 */
[----:B------:R-:W-:-:S02]  /*47c0*/  UPLOP3.LUT UP1, UPT, UPT, UPT, UPT, 0x40, 0x4 ;  /* 0x000000000004789c */ /* 0x000fc40003f2e870 */
[----:B------:R-:W-:-:S04]  /*47d0*/  ULEA UR7, UR37, UR7, 0x18 ;  /* 0x0000000725077291 */ /* 0x000fc8000f8ec0ff */
[----:B------:R-:W4:Y:S01]  /*47e0*/  LDC R2, c[0x0][0xb0c] ;  /* 0x0002c300ff027b82 */ /* 0x000f220000000800 */
[----:B------:R-:W-:Y:S02]  /*47f0*/  UIADD3 UR13, UPT, UPT, UR7, 0xd8, URZ ;  /* 0x000000d8070d7890 */ /* 0x000fe4000fffe0ff */
[----:B--2---:R-:W-:Y:S02]  /*4800*/  UISETP.NE.U32.AND UP3, UPT, UR8, URZ, UPT ;  /* 0x000000ff0800728c */ /* 0x004fe4000bf65070 */
[----:B------:R-:W-:Y:S02]  /*4810*/  UIADD3 UR25, UPT, UPT, UR7, 0xd0, URZ ;  /* 0x000000d007197890 */ /* 0x000fe4000fffe0ff */
[----:B---3--:R-:W-:Y:S01]  /*4820*/  UISETP.NE.U32.AND UP4, UPT, UR4, URZ, UPT ;  /* 0x000000ff0400728c */ /* 0x008fe2000bf85070 */
[----:B------:R-:W2:Y:S01]  /*4830*/  LDC R18, c[0x0][0xb20] ;  /* 0x0002c800ff127b82 */ /* 0x000ea20000000800 */
[----:B-1----:R-:W-:Y:S01]  /*4840*/  ISETP.NE.AND P1, PT, R0, 0x1, PT ;  /* 0x000000010000780c */ /* 0x002fe20003f25270 */
[----:B------:R-:W-:-:S02]  /*4850*/  UISETP.NE.AND.EX UP3, UPT, UR9, URZ, UPT, UP3 ;  /* 0x000000ff0900728c */ /* 0x000fc4000bf65330 */
[----:B------:R-:W-:Y:S02]  /*4860*/  UPRMT UR13, UR37, 0x654, UR13 ;  /* 0x00000654250d7896 */ /* 0x000fe4000800000d */
[----:B------:R-:W-:Y:S02]  /*4870*/  UISETP.NE.AND.EX UP4, UPT, UR5, URZ, UPT, UP4 ;  /* 0x000000ff0500728c */ /* 0x000fe4000bf85340 */
[----:B------:R-:W1:Y:S08]  /*4880*/  LDC.64 R32, c[0x0][0x348] ;  /* 0x0000d200ff207b82 */ /* 0x000e700000000a00 */
[----:B------:R-:W3:Y:S08]  /*4890*/  LDC.64 R16, c[0x0][0xb10] ;  /* 0x0002c400ff107b82 */ /* 0x000ef00000000a00 */
[----:B------:R-:W1:Y:S08]  /*48a0*/  LDC.64 R6, c[0x0][0xb18] ;  /* 0x0002c600ff067b82 */ /* 0x000e700000000a00 */
[----:B------:R-:W1:Y:S08]  /*48b0*/  LDC.64 R4, c[0x0][0xb28] ;  /* 0x0002ca00ff047b82 */ /* 0x000e700000000a00 */
[----:B--2-4-:R-:W1:Y:S02]  /*48c0*/  LDC R22, c[0x0][0x374] ;  /* 0x0000dd00ff167b82 */ /* 0x014e640000000800 */
.L_x_104:
[C---:B------:R-:W-:Y:S02]  /*48d0*/  LEA R0, R30.reuse, UR7, 0x3 ;  /* 0x000000071e007c11 */ /* 0x040fe4000f8e18ff */
[----:B------:R-:W-:Y:S02]  /*48e0*/  SHF.L.U32 R3, R29, 0x1f, RZ ;  /* 0x0000001f1d037819 */ /* 0x000fe400000006ff */
[----:B------:R-:W-:Y:S02]  /*48f0*/  LEA R24, R30, UR7, 0x4 ;  /* 0x000000071e187c11 */ /* 0x000fe4000f8e20ff */
[----:B--2---:R-:W2:Y:S02]  /*4900*/  SYNCS.PHASECHK.TRANS64.TRYWAIT P0, [R0+URZ+0x100], R3 ;  /* 0x00010003000075a7 */ /* 0x004ea400080011ff */
[----:B--2---:R-:W-:Y:S05]  /*4910*/  @!P0 BRA `(.L_x_96) ;  /* 0x00000040008c8947 */ /* 0x004fea0003800000 */
.L_x_181:
[----:B------:R-:W-:Y:S01]  /*4920*/  ISETP.GE.AND P0, PT, R40, 0x1, PT ;  /* 0x000000012800780c */ /* 0x000fe20003f06270 */
[----:B------:R-:W4:Y:S01]  /*4930*/  LDS.128 R24, [R24+0x190] ;  /* 0x0001900018187984 */ /* 0x000f220000000c00 */
[----:B--2---:R-:W-:Y:S01]  /*4940*/  VIADD R0, R0, 0x110 ;  /* 0x0000011000007836 */ /* 0x004fe20000000000 */
[----:B------:R-:W-:Y:S01]  /*4950*/  @!PT LDS RZ, [RZ] ;  /* 0x00000000fffff984 */ /* 0x000fe20000000800 */
[----:B------:R-:W-:Y:S01]  /*4960*/  @!PT LDS RZ, [RZ] ;  /* 0x00000000fffff984 */ /* 0x000fe20000000800 */
[----:B------:R-:W-:Y:S01]  /*4970*/  @!PT LDS RZ, [RZ] ;  /* 0x00000000fffff984 */ /* 0x000fe20000000800 */
[----:B------:R-:W-:Y:S01]  /*4980*/  @!PT LDS RZ, [RZ] ;  /* 0x00000000fffff984 */ /* 0x000fe20000000800 */
[----:B------:R2:W-:Y:S06]  /*4990*/  MEMBAR.ALL.CTA ;  /* 0x0000000000007992 */ /* 0x0005ec0000008000 */
[----:B--2---:R-:W2:Y:S01]  /*49a0*/  FENCE.VIEW.ASYNC.S ;  /* 0x00000000000073c6 */ /* 0x004ea20000000000 */
[----:B------:R-:W-:Y:S04]  /*49b0*/  PRMT R0, RZ, 0x654, R0 ;  /* 0x00000654ff007816 */ /* 0x000fe80000000000 */
[----:B--2---:R2:W-:Y:S01]  /*49c0*/  SYNCS.ARRIVE.TRANS64.RED.A1T0 RZ, [R0+URZ], RZ ;  /* 0x000000ff00ff79a7 */ /* 0x0045e200081004ff */
[----:B----4-:R-:W-:Y:S11]  /*49d0*/  LOP3.LUT P3, RZ, R26, 0x1, RZ, 0xc0, !PT ;  /* 0x000000011aff7812 */ /* 0x010ff6000786c0ff */
[----:B------:R-:W-:Y:S02]  /*49e0*/  @!UPT UIADD3 URZ, UPT, UPT, URZ, URZ, URZ ;  /* 0x000000fffffff290 */ /* 0x000fe4000fffe0ff */
[----:B------:R-:W-:Y:S02]  /*49f0*/  @P3 MOV R13, R24 ;  /* 0x00000018000d3202 */ /* 0x000fe40000000f00 */
[----:B------:R-:W-:Y:S01]  /*4a00*/  @P3 LOP3.LUT R8, R25, 0xffff, RZ, 0xc0, !PT ;  /* 0x0000ffff19083812 */ /* 0x000fe200078ec0ff */
[----:B--2---:R-:W-:Y:S06]  /*4a10*/  @!P0 BRA `(.L_x_97) ;  /* 0x0000000000a48947 */ /* 0x004fec0003800000 */
[----:B-1----:R-:W-:Y:S01]  /*4a20*/  IMAD.HI.U32 R35, R22, R7, RZ ;  /* 0x0000000716237227 */ /* 0x002fe200078e00ff */
[----:B------:R-:W-:Y:S02]  /*4a30*/  ISETP.NE.AND P0, PT, R6, 0x1, PT ;  /* 0x000000010600780c */ /* 0x000fe40003f05270 */
[----:B------:R-:W-:Y:S01]  /*4a40*/  ISETP.NE.AND P2, PT, R40, 0x1, PT ;  /* 0x000000012800780c */ /* 0x000fe20003f45270 */
[----:B---3--:R-:W-:Y:S01]  /*4a50*/  IMAD.HI.U32 R34, R19, R16, RZ ;  /* 0x0000001013227227 */ /* 0x008fe200078e00ff */
[----:B------:R-:W-:Y:S02]  /*4a60*/  SHF.R.U32.HI R35, RZ, R18, R35 ;  /* 0x00000012ff237219 */ /* 0x000fe40000011623 */
[----:B------:R-:W-:Y:S01]  /*4a70*/  ISETP.NE.AND P4, PT, R2, 0x1, PT ;  /* 0x000000010200780c */ /* 0x000fe20003f85270 */
[----:B------:R-:W-:Y:S01]  /*4a80*/  IMAD.HI.U32 R36, R13, R16, RZ ;  /* 0x000000100d247227 */ /* 0x000fe200078e00ff */
[----:B------:R-:W-:Y:S02]  /*4a90*/  SHF.R.U32.HI R34, RZ, R17, R34 ;  /* 0x00000011ff227219 */ /* 0x000fe40000011622 */
[----:B------:R-:W-:Y:S01]  /*4aa0*/  SEL R3, R22, R35, !P0 ;  /* 0x0000002316037207 */ /* 0x000fe20004000000 */
[C---:B------:R-:W-:Y:S01]  /*4ab0*/  IMAD.HI.U32 R35, R8.reuse, R7, RZ ;  /* 0x0000000708237227 */ /* 0x040fe200078e00ff */
[----:B------:R-:W-:Y:S02]  /*4ac0*/  SEL R11, R19, R34, !P4 ;  /* 0x00000022130b7207 */ /* 0x000fe40006000000 */
[----:B------:R-:W-:Y:S01]  /*4ad0*/  SHF.R.U32.HI R36, RZ, R17, R36 ;  /* 0x00000011ff247219 */ /* 0x000fe20000011624 */
[----:B------:R-:W-:Y:S01]  /*4ae0*/  IMAD.HI.U32 R38, R3, R4, RZ ;  /* 0x0000000403267227 */ /* 0x000fe200078e00ff */
[----:B------:R-:W-:Y:S03]  /*4af0*/  SHF.R.U32.HI R35, RZ, R18, R35 ;  /* 0x00000012ff237219 */ /* 0x000fe60000011623 */
[----:B------:R-:W-:Y:S01]  /*4b00*/  IMAD.HI.U32 R34, R11, R4, RZ ;  /* 0x000000040b227227 */ /* 0x000fe200078e00ff */
[----:B------:R-:W-:Y:S02]  /*4b10*/  @P2 SHF.R.U32.HI R3, RZ, R5, R38 ;  /* 0x00000005ff032219 */ /* 0x000fe40000011626 */
[----:B------:R-:W-:Y:S02]  /*4b20*/  SEL R9, R8, R35, !P0 ;  /* 0x0000002308097207 */ /* 0x000fe40004000000 */
[----:B------:R-:W-:Y:S01]  /*4b30*/  @P2 SHF.R.U32.HI R11, RZ, R5, R34 ;  /* 0x00000005ff0b2219 */ /* 0x000fe20000011622 */
[C---:B------:R-:W-:Y:S01]  /*4b40*/  IMAD R10, R40.reuse, R3, RZ ;  /* 0x00000003280a7224 */ /* 0x040fe200078e02ff */
[----:B------:R-:W-:Y:S01]  /*4b50*/  SEL R3, R13, R36, !P4 ;  /* 0x000000240d037207 */ /* 0x000fe20006000000 */
[C---:B------:R-:W-:Y:S03]  /*4b60*/  IMAD.HI.U32 R14, R9.reuse, R4, RZ ;  /* 0x00000004090e7227 */ /* 0x040fe600078e00ff */
[----:B------:R-:W-:Y:S01]  /*4b70*/  ISETP.GE.AND P0, PT, R9, R10, PT ;  /* 0x0000000a0900720c */ /* 0x000fe20003f06270 */
[C---:B------:R-:W-:Y:S01]  /*4b80*/  IMAD R12, R40.reuse, R11, RZ ;  /* 0x0000000b280c7224 */ /* 0x040fe200078e02ff */
[-C--:B------:R-:W-:Y:S04]  /*4b90*/  SHF.R.U32.HI R14, RZ, R5.reuse, R14 ;  /* 0x00000005ff0e7219 */ /* 0x080fe8000001160e */
[----:B------:R-:W-:Y:S02]  /*4ba0*/  ISETP.GE.OR P0, PT, R3, R12, P0 ;  /* 0x0000000c0300720c */ /* 0x000fe40000706670 */
[----:B------:R-:W-:Y:S05]  /*4bb0*/  SEL R15, R9, R14, !P2 ;  /* 0x0000000e090f7207 */ /* 0x000fea0005000000 */
[----:B------:R-:W-:Y:S04]  /*4bc0*/  IMAD.MOV R14, RZ, RZ, -R15 ;  /* 0x000000ffff0e7224 */ /* 0x000fe800078e0a0f */
[----:B------:R-:W-:Y:S02]  /*4bd0*/  IMAD R14, R40, R14, R9 ;  /* 0x0000000e280e7224 */ /* 0x000fe400078e0209 */
[C---:B------:R-:W-:Y:S05]  /*4be0*/  @!P0 IMAD.HI.U32 R10, R3.reuse, R4, RZ ;  /* 0x00000004030a8227 */ /* 0x040fea00078e00ff */
[----:B------:R-:W-:Y:S04]  /*4bf0*/  @!P0 SHF.R.U32.HI R10, RZ, R5, R10 ;  /* 0x00000005ff0a8219 */ /* 0x000fe8000001160a */
[----:B------:R-:W-:Y:S01]  /*4c00*/  @!P0 SEL R0, R3, R10, !P2 ;  /* 0x0000000a03008207 */ /* 0x000fe20005000000 */
[----:B------:R-:W-:Y:S03]  /*4c10*/  IMAD.MOV R10, RZ, RZ, -R3 ;  /* 0x000000ffff0a7224 */ /* 0x000fe600078e0a03 */
[----:B------:R-:W-:Y:S01]  /*4c20*/  @!P0 IADD3 R15, PT, PT, R15, -R0, RZ ;  /* 0x800000000f0f8210 */ /* 0x000fe20007ffe0ff */
[----:B------:R-:W-:Y:S01]  /*4c30*/  @!P0 IMAD R0, R11, R14, R0 ;  /* 0x0000000e0b008224 */ /* 0x000fe200078e0200 */
[----:B------:R-:W-:Y:S01]  /*4c40*/  IADD3 R11, PT, PT, -R9, RZ, RZ ;  /* 0x000000ff090b7210 */ /* 0x000fe20007ffe1ff */
[----:B------:R-:W-:Y:S02]  /*4c50*/  IMAD R13, R2, R10, R13 ;  /* 0x0000000a020d7224 */ /* 0x000fe400078e020d */
[----:B------:R-:W-:Y:S02]  /*4c60*/  @!P0 IMAD R9, R15, R40, R3 ;  /* 0x000000280f098224 */ /* 0x000fe400078e0203 */
[----:B------:R-:W-:Y:S02]  /*4c70*/  @!P0 IMAD.MOV.U32 R3, RZ, RZ, R0 ;  /* 0x000000ffff038224 */ /* 0x000fe400078e0000 */
[----:B------:R-:W-:Y:S02]  /*4c80*/  IMAD R8, R6, R11, R8 ;  /* 0x0000000b06087224 */ /* 0x000fe400078e0208 */
[----:B------:R-:W-:Y:S02]  /*4c90*/  IMAD R13, R3, R2, R13 ;  /* 0x00000002030d7224 */ /* 0x000fe400078e020d */
[----:B------:R-:W-:Y:S02]  /*4ca0*/  IMAD R8, R9, R6, R8 ;  /* 0x0000000609087224 */ /* 0x000fe400078e0208 */
.L_x_97:
[----:B------:R-:W-:Y:S05]  /*4cb0*/  BRA.U UP1, `(.L_x_98) ;  /* 0x0000000101107547 */ /* 0x000fea000b800000 */
[----:B------:R-:W-:Y:S04]  /*4cc0*/  MOV R0, UR6 ;  /* 0x0000000600007c02 */ /* 0x000fe80008000f00 */
[----:B------:R-:W-:Y:S04]  /*4cd0*/  SHF.L.U32 R3, R0, 0x1f, RZ ;  /* 0x0000001f00037819 */ /* 0x000fe800000006ff */
[----:B------:R-:W2:Y:S02]  /*4ce0*/  SYNCS.PHASECHK.TRANS64.TRYWAIT P0, [UR7+0xf8], R3 ;  /* 0x0000f803ff0075a7 */ /* 0x000ea40008001107 */
[----:B--2---:R-:W-:Y:S05]  /*4cf0*/  @!P0 BRA `(.L_x_99) ;  /* 0x0000003c00a88947 */ /* 0x004fea0003800000 */
.L_x_98:
[----:B------:R-:W-:Y:S02]  /*4d00*/  R2UR UR26, R20 ;  /* 0x00000000141a72ca */ /* 0x000fe400000e0000 */
[----:B------:R-:W-:Y:S02]  /*4d10*/  R2UR UR27, R21 ;  /* 0x00000000151b72ca */ /* 0x000fe400000e0000 */
[----:B------:R-:W-:Y:S02]  /*4d20*/  ISETP.NE.U32.AND P2, PT, RZ, UR4, PT ;  /* 0x00000004ff007c0c */ /* 0x000fe4000bf45070 */
[----:B------:R-:W-:Y:S02]  /*4d30*/  SHF.L.U32 R12, R31, 0x1f, RZ ;  /* 0x0000001f1f0c7819 */ /* 0x000fe400000006ff */
[----:B------:R-:W-:Y:S05]  /*4d40*/  ISETP.NE.AND.EX P2, PT, RZ, UR5, PT, P2 ;  /* 0x00000005ff007c0c */ /* 0x000fea000bf45320 */
[----:B------:R-:W-:Y:S02]  /*4d50*/  USHF.L.U32 UR26, UR26, 0x7, URZ ;  /* 0x000000071a1a7899 */ /* 0x000fe400080006ff */
[----:B------:R-:W-:Y:S01]  /*4d60*/  USHF.L.U32 UR27, UR27, 0x6, URZ ;  /* 0x000000061b1b7899 */ /* 0x000fe200080006ff */
[----:B------:R-:W-:Y:S11]  /*4d70*/  BRA.U !UP4, `(.L_x_100) ;  /* 0x000000010c347547 */ /* 0x000ff6000b800000 */
[----:B------:R-:W-:Y:S01]  /*4d80*/  UPLOP3.LUT UP0, UPT, UPT, UPT, UP3, 0x80, 0x8 ;  /* 0x000000000008789c */ /* 0x000fe20003f0f030 */
[----:B--2---:R-:W-:Y:S02]  /*4d90*/  HFMA2 R0, -RZ, RZ, 0, 5.9604644775390625e-08 ;  /* 0x00000001ff007431 */ /* 0x004fe400000001ff */
[----:B------:R-:W-:Y:S03]  /*4da0*/  IMAD.MOV.U32 R95, RZ, RZ, 0x1 ;  /* 0x00000001ff5f7424 */ /* 0x000fe600078e00ff */
[----:B------:R-:W-:Y:S05]  /*4db0*/  PLOP3.LUT P0, PT, PT, PT, UP0, 0x80, 0x8 ;  /* 0x000000000008781c */ /* 0x000fea0003f0f008 */
[----:B------:R-:W2:Y:S01]  /*4dc0*/  @UP0 LDCU.64 UR10, c[0x0][0x888] ;  /* 0x00011100ff0a07ac */ /* 0x000ea20008000a00 */
[----:B------:R-:W-:Y:S07]  /*4dd0*/  @UP0 UIMAD UR8, UR36, UR4, URZ ;  /* 0x00000004240802a4 */ /* 0x000fee000f8e02ff */
[----:B------:R-:W-:Y:S01]  /*4de0*/  @!P0 PRMT R95, R0, 0x7610, R95 ;  /* 0x00007610005f8816 */ /* 0x000fe2000000005f */
[----:B--2---:R-:W-:Y:S03]  /*4df0*/  @UP0 UIMAD.WIDE UR10, UR8, 0x4, UR10 ;  /* 0x00000004080a08a5 */ /* 0x004fe6000f8e020a */
[----:B------:R-:W2:Y:S03]  /*4e00*/  @!UP0 LDCU UR8, c[0x0][0x880] ;  /* 0x00011000ff0887ac */ /* 0x000ea60008000800 */
[----:B------:R-:W-:Y:S01]  /*4e10*/  IMAD.U32 R10, RZ, RZ, UR10 ;  /* 0x0000000aff0a7e24 */ /* 0x000fe2000f8e00ff */
[----:B------:R-:W-:Y:S05]  /*4e20*/  MOV R11, UR11 ;  /* 0x0000000b000b7c02 */ /* 0x000fea0008000f00 */
[----:B-----5:R4:W5:Y:S02]  /*4e30*/  @P0 LDG.E R49, desc[UR46][R10.64] ;  /* 0x0000002e0a310981 */ /* 0x020964000c1e1900 */
[----:B--2-4-:R-:W-:Y:S07]  /*4e40*/  @!P0 IMAD.U32 R49, RZ, RZ, UR8 ;  /* 0x00000008ff318e24 */ /* 0x014fee000f8e00ff */
.L_x_100:
[----:B-----5:R-:W-:Y:S01]  /*4e50*/  @!P2 FSETP.EQ.AND P0, PT, R49, RZ, PT ;  /* 0x000000ff3100a20b */ /* 0x020fe20003f02000 */
[----:B------:R-:W-:Y:S01]  /*4e60*/  @!UPT UIADD3 URZ, UPT, UPT, URZ, URZ, URZ ;  /* 0x000000fffffff290 */ /* 0x000fe2000fffe0ff */
[----:B------:R-:W-:Y:S11]  /*4e70*/  @!P2 BRA `(.L_x_101) ;  /* 0x000000000014a947 */ /* 0x000ff60003800000 */
[----:B------:R-:W-:Y:S02]  /*4e80*/  LOP3.LUT P2, RZ, R95, 0xff, RZ, 0xc0, !PT ;  /* 0x000000ff5fff7812 */ /* 0x000fe4000784c0ff */
[----:B------:R-:W-:Y:S04]  /*4e90*/  PLOP3.LUT P0, PT, PT, PT, UP0, 0x80, 0x8 ;  /* 0x000000000008781c */ /* 0x000fe80003f0f008 */
[----:B------:R-:W-:Y:S07]  /*4ea0*/  PLOP3.LUT P0, PT, P0, PT, PT, 0x8, 0x80 ;  /* 0x000000000080781c */ /* 0x000fee000070e170 */
[----:B------:R-:W-:Y:S11]  /*4eb0*/  @P2 FSETP.EQ.AND P0, PT, R49, RZ, PT ;  /* 0x000000ff3100220b */ /* 0x000ff60003f02000 */
[----:B------:R-:W-:Y:S02]  /*4ec0*/  @!UPT UIADD3 URZ, UPT, UPT, URZ, URZ, URZ ;  /* 0x000000fffffff290 */ /* 0x000fe4000fffe0ff */
.L_x_101:
[----:B------:R-:W4:Y:S01]  /*4ed0*/  SYNCS.PHASECHK.TRANS64.TRYWAIT P2, [UR7+0xe0], R12 ;  /* 0x0000e00cff0075a7 */ /* 0x000f220008041107 */
[----:B------:R-:W-:Y:S04]  /*4ee0*/  ELECT P4, URZ, PT ;  /* 0x0000000000ff782f */ /* 0x000fe80003880000 */
[----:B------:R-:W-:Y:S11]  /*4ef0*/  PLOP3.LUT P4, PT, P0, P4, PT, 0xf2, 0x2f ;  /* 0x00000000002f781c */ /* 0x000ff60000789e72 */
[----:B------:R-:W-:Y:S02]  /*4f00*/  @!UPT UIADD3 URZ, UPT, UPT, URZ, URZ, URZ ;  /* 0x000000fffffff290 */ /* 0x000fe4000fffe0ff */
[----:B-1----:R-:W-:Y:S05]  /*4f10*/  @!P4 IADD3 R21, P0, PT, R32, 0x580, RZ ;  /* 0x000005802015c810 */ /* 0x002fea0007f1e0ff */
[----:B------:R-:W-:Y:S01]  /*4f20*/  @!P4 IMAD.X R20, RZ, RZ, R33, P0 ;  /* 0x000000ffff14c224 */ /* 0x000fe200000e0621 */
[----:B----4-:R-:W-:Y:S07]  /*4f30*/  @!P2 BRA `(.L_x_102) ;  /* 0x0000003c0030a947 */ /* 0x010fee0003800000 */
.L_x_184:
[----:B------:R-:W4:Y:S01]  /*4f40*/  LDC.64 R14, c[0x0][0xb10] ;  /* 0x0002c400ff0e7b82 */ /* 0x000f220000000a00 */
[----:B------:R-:W-:Y:S01]  /*4f50*/  @!P4 R2UR UR9, R21 ;  /* 0x000000001509c2ca */ /* 0x000fe200000e0000 */
[----:B------:R-:W-:Y:S01]  /*4f60*/  VOTEU.ALL UP1, P4 ;  /* 0x0000000000ff7886 */ /* 0x000fe20002020000 */
[----:B------:R-:W-:Y:S01]  /*4f70*/  @!P4 R2UR UR8, R20 ;  /* 0x000000001408c2ca */ /* 0x000fe200000e0000 */
[----:B------:R-:W-:Y:S01]  /*4f80*/  VOTEU.ALL UP2, P4 ;  /* 0x0000000000ff7886 */ /* 0x000fe20002040000 */
[----:B------:R-:W-:Y:S03]  /*4f90*/  UMOV UR16, 0x0 ;  /* 0x0000000000107882 */ /* 0x000fe60000000000 */
[----:B------:R-:W5:Y:S01]  /*4fa0*/  LDC.64 R10, c[0x0][0xb18] ;  /* 0x0002c600ff0a7b82 */ /* 0x000f620000000a00 */
[----:B------:R-:W-:Y:S01]  /*4fb0*/  @!UP1 UIADD3 UR24, UPT, UPT, UR7, 0x200, URZ ;  /* 0x0000020007189890 */ /* 0x000fe2000fffe0ff */
[----:B------:R-:W-:Y:S01]  /*4fc0*/  @P3 SHF.R.U32.HI R28, RZ, 0x10, R25 ;  /* 0x00000010ff1c3819 */ /* 0x000fe20000011619 */
[----:B------:R-:W-:Y:S01]  /*4fd0*/  UMOV UR17, 0x10000000 ;  /* 0x1000000000117882 */ /* 0x000fe20000000000 */
[----:B------:R-:W-:Y:S01]  /*4fe0*/  UMOV UR28, UR36 ;  /* 0x00000024001c7c82 */ /* 0x000fe20008000000 */
[----:B------:R-:W-:Y:S03]  /*4ff0*/  @!UP1 UIADD3 UR10, UPT, UPT, UR26, 0x40, URZ ;  /* 0x000000401a0a9890 */ /* 0x000fe6000fffe0ff */
[----:B--2---:R-:W2:Y:S01]  /*5000*/  @!P1 LDC R0, c[0x0][0xb20] ;  /* 0x0002c800ff009b82 */ /* 0x004ea20000000800 */
[----:B------:R-:W-:Y:S01]  /*5010*/  UMOV UR11, UR27 ;  /* 0x0000001b000b7c82 */ /* 0x000fe20008000000 */
[----:B------:R-:W-:Y:S01]  /*5020*/  IMAD.U32 R20, RZ, RZ, UR9 ;  /* 0x00000009ff147e24 */ /* 0x000fe2000f8e00ff */
[----:B------:R-:W-:Y:S05]  /*5030*/  UMOV UR9, UR25 ;  /* 0x0000001900097c82 */ /* 0x000fea0008000000 */
[----:B-1----:R-:W1:Y:S01]  /*5040*/  @!P1 LDC R3, c[0x0][0xb0c] ;  /* 0x0002c300ff039b82 */ /* 0x002e620000000800 */
[----:B------:R-:W-:Y:S01]  /*5050*/  IMAD.U32 R21, RZ, RZ, UR8 ;  /* 0x00000008ff157e24 */ /* 0x000fe2000f8e00ff */
[----:B------:R-:W-:Y:S01]  /*5060*/  @!UP1 UIADD3 UR8, UPT, UPT, UR7, 0xa00, URZ ;  /* 0x00000a0007089890 */ /* 0x000fe2000fffe0ff */
[----:B------:R-:W-:Y:S01]  /*5070*/  @!P4 R2UR UR18, R20 ;  /* 0x000000001412c2ca */ /* 0x000fe200000e0000 */
[----:B------:R-:W-:Y:S01]  /*5080*/  VOTEU.ALL UP1, P4 ;  /* 0x0000000000ff7886 */ /* 0x000fe20002020000 */
[----:B------:R-:W-:Y:S01]  /*5090*/  @!P4 IMAD.MOV.U32 R20, RZ, RZ, 0x1000 ;  /* 0x00001000ff14c424 */ /* 0x000fe200078e00ff */
[----:B------:R-:W-:Y:S01]  /*50a0*/  @!P4 R2UR UR19, R21 ;  /* 0x000000001513c2ca */ /* 0x000fe200000e0000 */
[----:B------:R-:W-:Y:S01]  /*50b0*/  UMOV UR12, UR36 ;  /* 0x00000024000c7c82 */ /* 0x000fe20008000000 */
[----:B------:R-:W-:Y:S01]  /*50c0*/  UPRMT UR14, UR37, 0x654, UR25 ;  /* 0x00000654250e7896 */ /* 0x000fe20008000019 */
[----:B------:R-:W-:Y:S10]  /*50d0*/  VIADD R30, R30, 0x1 ;  /* 0x000000011e1e7836 */ /* 0x000ff40000000000 */
[----:B------:R1:W-:Y:S02]  /*50e0*/  @!UP2 UTMALDG.3D [UR24], [UR18], desc[UR16] ;  /* 0x000010181200a5b4 */ /* 0x0003e40008011000 */
[----:B-1----:R-:W-:Y:S01]  /*50f0*/  @!P1 ISETP.NE.AND P2, PT, R3, 0x1, PT ;  /* 0x000000010300980c */ /* 0x002fe20003f45270 */
[C---:B----4-:R-:W-:Y:S01]  /*5100*/  @!P1 IMAD.HI.U32 R14, R13.reuse, R14, RZ ;  /* 0x0000000e0d0e9227 */ /* 0x050fe200078e00ff */
[----:B-----5:R-:W-:Y:S01]  /*5110*/  @!P1 ISETP.NE.AND P0, PT, R10, 0x1, PT ;  /* 0x000000010a00980c */ /* 0x020fe20003f05270 */
[----:B------:R1:W-:Y:S01]  /*5120*/  @!UP1 UTMALDG.3D [UR8], [UR18], desc[UR16] ;  /* 0x00001008120095b4 */ /* 0x0003e20008011000 */
[----:B------:R1:W-:Y:S01]  /*5130*/  @!P4 SYNCS.ARRIVE.TRANS64.RED.A0TR RZ, [UR7+0xd0], R20 ;  /* 0x0000d014ffffc9a7 */ /* 0x0003e20008300407 */
[C---:B------:R-:W-:Y:S01]  /*5140*/  @!P1 IMAD.HI.U32 R11, R8.reuse, R11, RZ ;  /* 0x0000000b080b9227 */ /* 0x040fe200078e00ff */
[----:B------:R-:W-:Y:S04]  /*5150*/  @!P1 SHF.R.U32.HI R14, RZ, R15, R14 ;  /* 0x0000000fff0e9219 */ /* 0x000fe8000001160e */
[----:B--2---:R-:W-:Y:S02]  /*5160*/  @!P1 SHF.R.U32.HI R9, RZ, R0, R11 ;  /* 0x00000000ff099219 */ /* 0x004fe4000001160b */
[----:B------:R-:W-:Y:S02]  /*5170*/  @!P1 SEL R14, R13, R14, !P2 ;  /* 0x0000000e0d0e9207 */ /* 0x000fe40005000000 */
[----:B------:R-:W-:Y:S05]  /*5180*/  @!P1 SEL R9, R8, R9, !P0 ;  /* 0x0000000908099207 */ /* 0x000fea0004000000 */
[----:B------:R-:W-:Y:S01]  /*5190*/  @!P1 IMAD.IADD R0, R9, 0x1, -R14 ;  /* 0x0000000109009824 */ /* 0x000fe200078e0a0e */
[----:B------:R-:W-:Y:S01]  /*51a0*/  SYNCS.ARRIVE.TRANS64.RED.A1T0 RZ, [UR14], RZ ;  /* 0x000000ffffff79a7 */ /* 0x000fe2000810040e */
[----:B------:R-:W-:Y:S02]  /*51b0*/  @!P1 IMAD.IADD R9, R14, 0x1, -R9 ;  /* 0x000000010e099824 */ /* 0x000fe400078e0a09 */
[----:B------:R-:W-:Y:S02]  /*51c0*/  @!P1 IMAD R13, R0, R3, R13 ;  /* 0x00000003000d9224 */ /* 0x000fe400078e020d */
[----:B------:R-:W-:Y:S01]  /*51d0*/  @!P1 IMAD R8, R9, R10, R8 ;  /* 0x0000000a09089224 */ /* 0x000fe200078e0208 */
[----:B------:R-:W2:Y:S02]  /*51e0*/  SYNCS.PHASECHK.TRANS64.TRYWAIT P5, [UR7+0xe8], R12 ;  /* 0x0000e80cff0075a7 */ /* 0x000ea400080a1107 */
[----:B-12---:R-:W-:Y:S05]  /*51f0*/  @!P5 BRA `(.L_x_103) ;  /* 0x000000380098d947 */ /* 0x006fea0003800000 */
.L_x_186:
[----:B-1----:R-:W-:Y:S01]  /*5200*/  @!P4 IADD3 R3, P0, PT, R32, 0x580, RZ ;  /* 0x000005802003c810 */ /* 0x002fe20007f1e0ff */
[----:B------:R-:W-:Y:S01]  /*5210*/  VOTEU.ALL UP1, P4 ;  /* 0x0000000000ff7886 */ /* 0x000fe20002020000 */
[----:B------:R-:W-:Y:S01]  /*5220*/  VOTEU.ALL UP2, P4 ;  /* 0x0000000000ff7886 */ /* 0x000fe20002040000 */
[----:B------:R-:W-:Y:S01]  /*5230*/  UMOV UR14, 0x0 ;  /* 0x00000000000e7882 */ /* 0x000fe20000000000 */
[----:B------:R-:W-:Y:S01]  /*5240*/  @!P4 R2UR UR9, R3 ;  /* 0x000000000309c2ca */ /* 0x000fe200000e0000 */
[----:B------:R-:W-:Y:S01]  /*5250*/  @!P4 IMAD.X R0, RZ, RZ, R33, P0 ;  /* 0x000000ffff00c224 */ /* 0x000fe200000e0621 */
[----:B------:R-:W-:Y:S01]  /*5260*/  @!UP1 UIADD3 UR17, UPT, UPT, UR7, 0xd8, URZ ;  /* 0x000000d807119890 */ /* 0x000fe2000fffe0ff */
[----:B------:R-:W-:Y:S01]  /*5270*/  ISETP.NE.AND P0, PT, R30, 0x2, PT ;  /* 0x000000021e00780c */ /* 0x000fe20003f05270 */
[----:B------:R-:W-:Y:S01]  /*5280*/  @!UP1 UIADD3 UR18, UPT, UPT, UR26, 0x20, URZ ;  /* 0x000000201a129890 */ /* 0x000fe2000fffe0ff */
[----:B------:R-:W-:Y:S01]  /*5290*/  LOP3.LUT R31, R31, 0x1, RZ, 0x3c, !PT ;  /* 0x000000011f1f7812 */ /* 0x000fe200078e3cff */
[----:B------:R-:W-:Y:S01]  /*52a0*/  @!UP1 UIADD3 UR16, UPT, UPT, UR7, 0x1200, URZ ;  /* 0x0000120007109890 */ /* 0x000fe2000fffe0ff */
[----:B------:R-:W-:Y:S01]  /*52b0*/  @!P4 R2UR UR8, R0 ;  /* 0x000000000008c2ca */ /* 0x000fe200000e0000 */
[----:B------:R-:W-:Y:S01]  /*52c0*/  UMOV UR15, 0x10000000 ;  /* 0x10000000000f7882 */ /* 0x000fe20000000000 */
[----:B------:R-:W-:Y:S01]  /*52d0*/  UMOV UR19, UR27 ;  /* 0x0000001b00137c82 */ /* 0x000fe20008000000 */
[----:B------:R-:W-:Y:S01]  /*52e0*/  UMOV UR20, UR36 ;  /* 0x0000002400147c82 */ /* 0x000fe20008000000 */
[----:B------:R-:W-:Y:S01]  /*52f0*/  @!UP1 UIADD3 UR10, UPT, UPT, UR26, 0x60, URZ ;  /* 0x000000601a0a9890 */ /* 0x000fe2000fffe0ff */
[----:B------:R-:W-:Y:S01]  /*5300*/  SEL R0, RZ, 0x1, P0 ;  /* 0x00000001ff007807 */ /* 0x000fe20000000000 */
[----:B------:R-:W-:Y:S01]  /*5310*/  IMAD.U32 R10, RZ, RZ, UR9 ;  /* 0x00000009ff0a7e24 */ /* 0x000fe2000f8e00ff */
[----:B------:R-:W-:Y:S01]  /*5320*/  UMOV UR11, UR27 ;  /* 0x0000001b000b7c82 */ /* 0x000fe20008000000 */
[----:B------:R-:W-:Y:S01]  /*5330*/  UMOV UR12, UR36 ;  /* 0x00000024000c7c82 */ /* 0x000fe20008000000 */
[----:B------:R-:W-:Y:S01]  /*5340*/  UMOV UR9, UR17 ;  /* 0x0000001100097c82 */ /* 0x000fe20008000000 */
[----:B------:R-:W-:Y:S01]  /*5350*/  @P3 R2UR UR36, R28 ;  /* 0x000000001c2432ca */ /* 0x000fe200000e0000 */
[----:B------:R-:W-:Y:S01]  /*5360*/  IMAD.IADD R20, R8, 0x1, R94 ;  /* 0x0000000108147824 */ /* 0x000fe200078e025e */
[----:B------:R-:W-:Y:S01]  /*5370*/  @!P4 R2UR UR22, R10 ;  /* 0x000000000a16c2ca */ /* 0x000fe200000e0000 */
[----:B------:R-:W-:Y:S01]  /*5380*/  IMAD.U32 R11, RZ, RZ, UR8 ;  /* 0x00000008ff0b7e24 */ /* 0x000fe2000f8e00ff */
[----:B------:R-:W-:Y:S01]  /*5390*/  @!UP1 UIADD3 UR8, UPT, UPT, UR7, 0x1a00, URZ ;  /* 0x00001a0007089890 */ /* 0x000fe2000fffe0ff */
[----:B------:R-:W-:Y:S01]  /*53a0*/  LOP3.LUT R29, R29, R0, RZ, 0x3c, !PT ;  /* 0x000000001d1d7212 */ /* 0x000fe200078e3cff */
[----:B------:R-:W-:Y:S01]  /*53b0*/  VOTEU.ALL UP1, P4 ;  /* 0x0000000000ff7886 */ /* 0x000fe20002020000 */
[----:B------:R-:W-:Y:S01]  /*53c0*/  IMAD.IADD R21, R13, 0x1, R96 ;  /* 0x000000010d157824 */ /* 0x000fe200078e0260 */
[----:B------:R-:W-:Y:S02]  /*53d0*/  @!P4 R2UR UR23, R11 ;  /* 0x000000000b17c2ca */ /* 0x000fe400000e0000 */
[----:B------:R-:W-:Y:S11]  /*53e0*/  SEL R30, R30, RZ, P0 ;  /* 0x000000ff1e1e7207 */ /* 0x000ff60000000000 */
[----:B------:R2:W-:Y:S01]  /*53f0*/  @!UP2 UTMALDG.3D [UR16], [UR22], desc[UR14] ;  /* 0x00000e101600a5b4 */ /* 0x0005e20008011000 */
[----:B------:R2:W-:Y:S01]  /*5400*/  @!UP1 UTMALDG.3D [UR8], [UR22], desc[UR14] ;  /* 0x00000e08160095b4 */ /* 0x0005e20008011000 */
[----:B------:R2:W-:Y:S01]  /*5410*/  @!P4 SYNCS.ARRIVE.TRANS64.RED.A0TR RZ, [UR7+0xd8], R23 ;  /* 0x0000d817ffffc9a7 */ /* 0x0005e20008300407 */
[----:B------:R-:W-:Y:S01]  /*5420*/  UPLOP3.LUT UP1, UPT, UPT, UPT, UPT, 0x80, 0x8 ;  /* 0x000000000008789c */ /* 0x000fe20003f2f070 */
[----:B------:R-:W-:Y:S01]  /*5430*/  SYNCS.ARRIVE.TRANS64.RED.A1T0 RZ, [UR13], RZ ;  /* 0x000000ffffff79a7 */ /* 0x000fe2000810040d */
[----:B------:R-:W-:Y:S09]  /*5440*/  @P3 BRA `(.L_x_104) ;  /* 0xfffffff400203947 */ /* 0x000ff2000383ffff */
[----:B------:R-:W-:-:S04]  /*5450*/  SHF.L.U32 R3, R31, 0x1f, RZ ;  /* 0x0000001f1f037819 */ /* 0x000fc800000006ff */
[----:B------:R-:W1:Y:S02]  /*5460*/  SYNCS.PHASECHK.TRANS64.TRYWAIT P0, [UR7+0xe0], R3 ;  /* 0x0000e003ff0075a7 */ /* 0x000e640008001107 */
[----:B-1----:R-:W-:Y:S05]  /*5470*/  @!P0 BRA `(.L_x_105) ;  /* 0x0000003800108947 */ /* 0x002fea0003800000 */
.L_x_188:
[----:B-1----:R-:W-:-:S07]  /*5480*/  MOV R0, UR7 ;  /* 0x0000000700007c02 */ /* 0x002fce0008000f00 */
.L_x_106:
[----:B-1----:R-:W-:-:S04]  /*5490*/  SHF.L.U32 R3, R31, 0x1f, RZ ;  /* 0x0000001f1f037819 */ /* 0x002fc800000006ff */
[----:B------:R1:W4:Y:S03]  /*54a0*/  SYNCS.PHASECHK.TRANS64.TRYWAIT P0, [R0+URZ+0xe8], R3 ;  /* 0x0000e803000075a7 */ /* 0x00032600080011ff */
[----:B----4-:R-:W-:Y:S05]  /*54b0*/  @!P0 NANOSLEEP.SYNCS 0x989680 ;  /* 0x009896800000895d */ /* 0x010fea0003900000 */
[----:B------:R-:W4:Y:S02]  /*54c0*/  @!P0 SYNCS.PHASECHK.TRANS64 P0, [R0+URZ+0xe8], R3 ;  /* 0x0000e803000085a7 */ /* 0x000f2400080010ff */
[----:B--2-4-:R-:W-:Y:S05]  /*54d0*/  @P0 EXIT ;  /* 0x000000000000094d */ /* 0x014fea0003800000 */
[----:B------:R-:W-:Y:S05]  /*54e0*/  BRA `(.L_x_106) ;  /* 0xfffffffc00e87947 */ /* 0x000fea000383ffff */
.L_x_95:
[----:B------:R-:W-:-:S06]  /*54f0*/  UISETP.GE.AND UP1, UPT, UR10, 0x4, UPT ;  /* 0x000000040a00788c */ /* 0x000fcc000bf26270 */
[----:B------:R-:W-:-:S13]  /*5500*/  PLOP3.LUT P0, PT, PT, PT, UP1, 0x80, 0x8 ;  /* 0x000000000008781c */ /* 0x000fda0003f0f018 */
[----:B------:R-:W-:Y:S05]  /*5510*/  @!P0 EXIT ;  /* 0x000000000000894d */ /* 0x000fea0003800000 */
[----:B------:R-:W-:Y:S01]  /*5520*/  BAR.SYNC.DEFER_BLOCKING 0x6, 0xa0 ;  /* 0x0182800000007b1d */ /* 0x000fe20000010000 */
[C---:B------:R-:W-:Y:S01]  /*5530*/  IMAD.SHL.U32 R101, R109.reuse, 0x20, RZ ;  /* 0x000000206d657824 */ /* 0x040fe200078e00ff */
[----:B------:R-:W-:Y:S01]  /*5540*/  CS2R R106, SRZ ;  /* 0x00000000006a7805 */ /* 0x000fe2000001ff00 */
[C---:B------:R-:W-:Y:S01]  /*5550*/  IMAD.SHL.U32 R3, R109.reuse, 0x4, RZ ;  /* 0x000000046d037824 */ /* 0x040fe200078e00ff */
[----:B------:R-:W-:Y:S01]  /*5560*/  CS2R R104, SRZ ;  /* 0x0000000000687805 */ /* 0x000fe2000001ff00 */
[----:B------:R-:W-:Y:S01]  /*5570*/  IMAD.U32 R47, R109, 0x10000, RZ ;  /* 0x000100006d2f7824 */ /* 0x000fe200078e00ff */
[----:B------:R-:W-:Y:S02]  /*5580*/  UMOV UR49, 0x400 ;  /* 0x0000040000317882 */ /* 0x000fe40000000000 */
[----:B------:R-:W1:Y:S01]  /*5590*/  LDC R99, c[0x0][0x370] ;  /* 0x0000dc00ff637b82 */ /* 0x000e620000000800 */
[----:B------:R-:W-:Y:S01]  /*55a0*/  ULEA UR49, UR37, UR49, 0x18 ;  /* 0x0000003125317291 */ /* 0x000fe2000f8ec0ff */
[C---:B------:R-:W-:Y:S01]  /*55b0*/  LOP3.LUT R2, R101.reuse, 0x80, RZ, 0xc0, !PT ;  /* 0x0000008065027812 */ /* 0x040fe200078ec0ff */
[----:B------:R-:W-:Y:S01]  /*55c0*/  IMAD.SHL.U32 R5, R102, 0x400, RZ ;  /* 0x0000040066057824 */ /* 0x000fe200078e00ff */
[C---:B------:R-:W-:Y:S01]  /*55d0*/  LOP3.LUT R100, R101.reuse, 0xb60, RZ, 0xc0, !PT ;  /* 0x00000b6065647812 */ /* 0x040fe200078ec0ff */
[----:B------:R-:W-:Y:S01]  /*55e0*/  UIADD3 UR4, UPT, UPT, UR49, 0x2200, URZ ;  /* 0x0000220031047890 */ /* 0x000fe2000fffe0ff */
[----:B------:R-:W-:Y:S01]  /*55f0*/  LOP3.LUT R3, R2, 0x10, R3, 0xf8, !PT ;  /* 0x0000001002037812 */ /* 0x000fe200078ef803 */
[----:B------:R-:W-:Y:S01]  /*5600*/  IMAD.SHL.U32 R2, R102, 0x200000, RZ ;  /* 0x0020000066027824 */ /* 0x000fe200078e00ff */
[----:B------:R-:W2:Y:S01]  /*5610*/  LDC R42, c[0x0][0xb0c] ;  /* 0x0002c300ff2a7b82 */ /* 0x000ea20000000800 */
[----:B------:R-:W-:Y:S01]  /*5620*/  LOP3.LUT R100, R100, 0x400, R5, 0xf8, !PT ;  /* 0x0000040064647812 */ /* 0x000fe200078ef805 */
[----:B------:R-:W-:Y:S01]  /*5630*/  IMAD.MOV.U32 R44, RZ, RZ, RZ ;  /* 0x000000ffff2c7224 */ /* 0x000fe200078e00ff */
[----:B------:R-:W-:Y:S01]  /*5640*/  LOP3.LUT P0, RZ, R101, 0x80, RZ, 0xc0, !PT ;  /* 0x0000008065ff7812 */ /* 0x000fe2000780c0ff */
[----:B------:R-:W-:Y:S01]  /*5650*/  IMAD.MOV.U32 R112, RZ, RZ, RZ ;  /* 0x000000ffff707224 */ /* 0x000fe200078e00ff */
[----:B------:R-:W-:Y:S01]  /*5660*/  LOP3.LUT R2, R2, 0x200000, RZ, 0xc0, !PT ;  /* 0x0020000002027812 */ /* 0x000fe200078ec0ff */
[----:B------:R-:W-:Y:S01]  /*5670*/  IMAD.U32 R108, RZ, RZ, UR4 ;  /* 0x00000004ff6c7e24 */ /* 0x000fe2000f8e00ff */
[----:B------:R-:W-:Y:S01]  /*5680*/  LOP3.LUT R100, R100, R3, RZ, 0xfc, !PT ;  /* 0x0000000364647212 */ /* 0x000fe200078efcff */
[----:B------:R-:W3:Y:S01]  /*5690*/  LDC R97, c[0x0][0xb20] ;  /* 0x0002c800ff617b82 */ /* 0x000ee20000000800 */
[----:B------:R-:W4:Y:S01]  /*56a0*/  LDS R0, [UR49+0x1b0] ;  /* 0x0001b031ff007984 */ /* 0x000f220008000800 */
[----:B------:R-:W-:Y:S01]  /*56b0*/  LOP3.LUT R47, R2, 0x400000, R47, 0xf8, !PT ;  /* 0x00400000022f7812 */ /* 0x000fe200078ef82f */
[----:B------:R-:W1:Y:S01]  /*56c0*/  LDCU.64 UR52, c[0x0][0x348] ;  /* 0x00006900ff3477ac */ /* 0x000e620008000a00 */
[----:B------:R-:W-:-:S02]  /*56d0*/  P2R R2, PR, RZ, 0x1 ;  /* 0x00000001ff027803 */ /* 0x000fc40000000000 */
[----:B------:R-:W-:Y:S01]  /*56e0*/  LOP3.LUT R109, R109, 0x60, RZ, 0xc0, !PT ;  /* 0x000000606d6d7812 */ /* 0x000fe200078ec0ff */
[----:B------:R-:W1:Y:S01]  /*56f0*/  LDCU.64 UR38, c[0x0][0x888] ;  /* 0x00011100ff2677ac */ /* 0x000e620008000a00 */
[----:B------:R-:W1:Y:S01]  /*5700*/  LDC R41, c[0x0][0xb30] ;  /* 0x0002cc00ff297b82 */ /* 0x000e620000000800 */
[----:B------:R-:W1:Y:S01]  /*5710*/  LDCU.64 UR44, c[0x0][0x890] ;  /* 0x00011200ff2c77ac */ /* 0x000e620008000a00 */
[----:B------:R-:W-:-:S06]  /*5720*/  UIADD3 UR48, UPT, UPT, UR49, 0x200, URZ ;  /* 0x0000020031307890 */ /* 0x000fcc000fffe0ff */
[----:B------:R-:W1:Y:S08]  /*5730*/  LDC.64 R92, c[0x0][0xb10] ;  /* 0x0002c400ff5c7b82 */ /* 0x000e700000000a00 */
[----:B------:R-:W1:Y:S08]  /*5740*/  LDC.64 R38, c[0x0][0xb18] ;  /* 0x0002c600ff267b82 */ /* 0x000e700000000a00 */
[----:B------:R-:W1:Y:S08]  /*5750*/  LDC.64 R36, c[0x0][0xb28] ;  /* 0x0002ca00ff247b82 */ /* 0x000e700000000a00 */
[----:B------:R-:W1:Y:S01]  /*5760*/  LDC.64 R90, c[0x0][0x8b0] ;  /* 0x00022c00ff5a7b82 */ /* 0x000e620000000a00 */
[----:B----4-:R-:W-:-:S07]  /*5770*/  IMAD.IADD R47, R0, 0x1, R47 ;  /* 0x00000001002f7824 */ /* 0x010fce00078e022f */
[----:B------:R-:W4:Y:S08]  /*5780*/  LDC.64 R88, c[0x0][0x8a8] ;  /* 0x00022a00ff587b82 */ /* 0x000f300000000a00 */
[----:B--23--:R-:W1:Y:S02]  /*5790*/  LDC R98, c[0x0][0x374] ;  /* 0x0000dd00ff627b82 */ /* 0x00ce640000000800 */
.L_x_132:
[----:B------:R-:W-:Y:S02]  /*57a0*/  LEA R0, R112, UR49, 0x3 ;  /* 0x0000003170007c11 */ /* 0x000fe4000f8e18ff */
[----:B------:R-:W-:Y:S02]  /*57b0*/  SHF.L.U32 R3, R106, 0x1f, RZ ;  /* 0x0000001f6a037819 */ /* 0x000fe400000006ff */
[----:B------:R-:W-:Y:S02]  /*57c0*/  LEA R16, R112, UR49, 0x4 ;  /* 0x0000003170107c11 */ /* 0x000fe4000f8e20ff */
[----:B------:R-:W2:Y:S02]  /*57d0*/  SYNCS.PHASECHK.TRANS64.TRYWAIT P0, [R0+URZ+0x100], R3 ;  /* 0x00010003000075a7 */ /* 0x000ea400080011ff */
[----:B-12---:R-:W-:Y:S05]  /*57e0*/  @!P0 BRA `(.L_x_107) ;  /* 0x00000034004c8947 */ /* 0x006fea0003800000 */
.L_x_189:
[----:B------:R-:W3:Y:S01]  /*57f0*/  LDC.64 R12, c[0x0][0xb10] ;  /* 0x0002c400ff0c7b82 */ /* 0x000ee20000000a00 */
[----:B------:R-:W4:Y:S01]  /*5800*/  LDS.128 R16, [R16+0x190] ;  /* 0x0001900010107984 */ /* 0x000f220000000c00 */
[----:B-1----:R-:W-:Y:S01]  /*5810*/  ISETP.NE.AND P1, PT, R41, 0x1, PT ;  /* 0x000000012900780c */ /* 0x002fe20003f25270 */
[----:B--2---:R-:W-:Y:S01]  /*5820*/  VIADD R0, R0, 0x110 ;  /* 0x0000011000007836 */ /* 0x004fe20000000000 */
[----:B------:R-:W-:Y:S04]  /*5830*/  ISETP.GE.AND P0, PT, R40, 0x1, PT ;  /* 0x000000012800780c */ /* 0x000fe80003f06270 */
[----:B------:R-:W1:Y:S01]  /*5840*/  LDC.64 R10, c[0x0][0xb18] ;  /* 0x0002c600ff0a7b82 */ /* 0x000e620000000a00 */
[----:B------:R-:W-:Y:S01]  /*5850*/  PRMT R0, RZ, 0x654, R0 ;  /* 0x00000654ff007816 */ /* 0x000fe20000000000 */
[----:B------:R-:W-:Y:S01]  /*5860*/  @!PT LDS RZ, [RZ] ;  /* 0x00000000fffff984 */ /* 0x000fe20000000800 */
[----:B------:R-:W-:Y:S01]  /*5870*/  @!PT LDS RZ, [RZ] ;  /* 0x00000000fffff984 */ /* 0x000fe20000000800 */
[----:B------:R-:W-:Y:S01]  /*5880*/  @!PT LDS RZ, [RZ] ;  /* 0x00000000fffff984 */ /* 0x000fe20000000800 */
[----:B------:R-:W-:Y:S01]  /*5890*/  @!PT LDS RZ, [RZ] ;  /* 0x00000000fffff984 */ /* 0x000fe20000000800 */
[----:B------:R2:W-:Y:S06]  /*58a0*/  MEMBAR.ALL.CTA ;  /* 0x0000000000007992 */ /* 0x0005ec0000008000 */
[----:B--2---:R-:W2:Y:S01]  /*58b0*/  FENCE.VIEW.ASYNC.S ;  /* 0x00000000000073c6 */ /* 0x004ea20000000000 */
[----:B------:R-:W1:Y:S08]  /*58c0*/  @!P1 LDC R14, c[0x0][0xb20] ;  /* 0x0002c800ff0e9b82 */ /* 0x000e700000000800 */
[----:B------:R-:W1:Y:S01]  /*58d0*/  @!P1 LDC R9, c[0x0][0xb0c] ;  /* 0x0002c300ff099b82 */ /* 0x000e620000000800 */
[----:B--2---:R2:W-:Y:S01]  /*58e0*/  SYNCS.ARRIVE.TRANS64.RED.A1T0 RZ, [R0+URZ], RZ ;  /* 0x000000ff00ff79a7 */ /* 0x0045e200081004ff */
[----:B----4-:R-:W-:Y:S04]  /*58f0*/  LOP3.LUT P4, RZ, R18, 0x1, RZ, 0xc0, !PT ;  /* 0x0000000112ff7812 */ /* 0x010fe8000788c0ff */
[----:B------:R-:W-:Y:S09]  /*5900*/  P2R R110, PR, RZ, 0x10 ;  /* 0x00000010ff6e7803 */ /* 0x000ff20000000000 */
[----:B------:R-:W-:Y:S02]  /*5910*/  @P4 MOV R45, R16 ;  /* 0x00000010002d4202 */ /* 0x000fe40000000f00 */
[----:B------:R-:W-:Y:S01]  /*5920*/  @P4 LOP3.LUT R43, R17, 0xffff, RZ, 0xc0, !PT ;  /* 0x0000ffff112b4812 */ /* 0x000fe200078ec0ff */
[----:B--23--:R-:W-:Y:S06]  /*5930*/  @!P0 BRA `(.L_x_108) ;  /* 0x0000000000a48947 */ /* 0x00cfec0003800000 */
[----:B------:R-:W-:Y:S01]  /*5940*/  IMAD.HI.U32 R24, R98, R39, RZ ;  /* 0x0000002762187227 */ /* 0x000fe200078e00ff */
[----:B------:R-:W-:Y:S02]  /*5950*/  ISETP.NE.AND P0, PT, R38, 0x1, PT ;  /* 0x000000012600780c */ /* 0x000fe40003f05270 */
[----:B------:R-:W-:Y:S01]  /*5960*/  ISETP.NE.AND P2, PT, R40, 0x1, PT ;  /* 0x000000012800780c */ /* 0x000fe20003f45270 */
[-C--:B------:R-:W-:Y:S01]  /*5970*/  IMAD.HI.U32 R22, R99, R92.reuse, RZ ;  /* 0x0000005c63167227 */ /* 0x080fe200078e00ff */
[----:B------:R-:W-:Y:S02]  /*5980*/  SHF.R.U32.HI R23, RZ, R97, R24 ;  /* 0x00000061ff177219 */ /* 0x000fe40000011618 */
[----:B------:R-:W-:Y:S01]  /*5990*/  ISETP.NE.AND P3, PT, R42, 0x1, PT ;  /* 0x000000012a00780c */ /* 0x000fe20003f65270 */
[----:B------:R-:W-:Y:S01]  /*59a0*/  IMAD.HI.U32 R28, R43, R39, RZ ;  /* 0x000000272b1c7227 */ /* 0x000fe200078e00ff */
[----:B------:R-:W-:Y:S02]  /*59b0*/  SHF.R.U32.HI R22, RZ, R93, R22 ;  /* 0x0000005dff167219 */ /* 0x000fe40000011616 */
[----:B------:R-:W-:Y:S01]  /*59c0*/  SEL R3, R98, R23, !P0 ;  /* 0x0000001762037207 */ /* 0x000fe20004000000 */
[----:B------:R-:W-:Y:S01]  /*59d0*/  IMAD.HI.U32 R26, R45, R92, RZ ;  /* 0x0000005c2d1a7227 */ /* 0x000fe200078e00ff */
[----:B------:R-:W-:Y:S03]  /*59e0*/  SEL R7, R99, R22, !P3 ;  /* 0x0000001663077207 */ /* 0x000fe60005800000 */
[-C--:B------:R-:W-:Y:S01]  /*59f0*/  IMAD.HI.U32 R22, R3, R36.reuse, RZ ;  /* 0x0000002403167227 */ /* 0x080fe200078e00ff */
[----:B------:R-:W-:Y:S03]  /*5a00*/  SHF.R.U32.HI R26, RZ, R93, R26 ;  /* 0x0000005dff1a7219 */ /* 0x000fe6000001161a */
[----:B------:R-:W-:Y:S01]  /*5a10*/  IMAD.HI.U32 R24, R7, R36, RZ ;  /* 0x0000002407187227 */ /* 0x000fe200078e00ff */
[----:B------:R-:W-:Y:S02]  /*5a20*/  @P2 SHF.R.U32.HI R3, RZ, R37, R22 ;  /* 0x00000025ff032219 */ /* 0x000fe40000011616 */
[----:B------:R-:W-:Y:S02]  /*5a30*/  SHF.R.U32.HI R22, RZ, R97, R28 ;  /* 0x00000061ff167219 */ /* 0x000fe4000001161c */
[----:B------:R-:W-:Y:S01]  /*5a40*/  @P2 SHF.R.U32.HI R7, RZ, R37, R24 ;  /* 0x00000025ff072219 */ /* 0x000fe20000011618 */
[C---:B------:R-:W-:Y:S01]  /*5a50*/  IMAD R2, R40.reuse, R3, RZ ;  /* 0x0000000328027224 */ /* 0x040fe200078e02ff */
[----:B------:R-:W-:Y:S02]  /*5a60*/  SEL R5, R43, R22, !P0 ;  /* 0x000000162b057207 */ /* 0x000fe40004000000 */
[----:B------:R-:W-:Y:S01]  /*5a70*/  SEL R3, R45, R26, !P3 ;  /* 0x0000001a2d037207 */ /* 0x000fe20005800000 */
[----:B------:R-:W-:Y:S01]  /*5a80*/  IMAD R4, R40, R7, RZ ;  /* 0x0000000728047224 */ /* 0x000fe200078e02ff */
[C---:B------:R-:W-:Y:S01]  /*5a90*/  ISETP.GE.AND P0, PT, R5.reuse, R2, PT ;  /* 0x000000020500720c */ /* 0x040fe20003f06270 */
[----:B------:R-:W-:Y:S03]  /*5aa0*/  IMAD.HI.U32 R6, R5, R36, RZ ;  /* 0x0000002405067227 */ /* 0x000fe600078e00ff */
[----:B------:R-:W-:Y:S01]  /*5ab0*/  ISETP.GE.OR P0, PT, R3, R4, P0 ;  /* 0x000000040300720c */ /* 0x000fe20000706670 */
[----:B------:R-:W-:Y:S01]  /*5ac0*/  IMAD.MOV R4, RZ, RZ, -R3 ;  /* 0x000000ffff047224 */ /* 0x000fe200078e0a03 */
[-C--:B------:R-:W-:Y:S03]  /*5ad0*/  SHF.R.U32.HI R6, RZ, R37.reuse, R6 ;  /* 0x00000025ff067219 */ /* 0x080fe60000011606 */
[----:B------:R-:W-:Y:S01]  /*5ae0*/  IMAD R45, R42, R4, R45 ;  /* 0x000000042a2d7224 */ /* 0x000fe200078e022d */
[----:B------:R-:W-:Y:S05]  /*5af0*/  SEL R15, R5, R6, !P2 ;  /* 0x00000006050f7207 */ /* 0x000fea0005000000 */
[----:B------:R-:W-:Y:S02]  /*5b00*/  IMAD.MOV R6, RZ, RZ, -R15 ;  /* 0x000000ffff067224 */ /* 0x000fe400078e0a0f */
[C---:B------:R-:W-:Y:S04]  /*5b10*/  @!P0 IMAD.HI.U32 R2, R3.reuse, R36, RZ ;  /* 0x0000002403028227 */ /* 0x040fe800078e00ff */
[----:B------:R-:W-:Y:S01]  /*5b20*/  IMAD R6, R40, R6, R5 ;  /* 0x0000000628067224 */ /* 0x000fe200078e0205 */
[----:B------:R-:W-:Y:S04]  /*5b30*/  @!P0 SHF.R.U32.HI R2, RZ, R37, R2 ;  /* 0x00000025ff028219 */ /* 0x000fe80000011602 */
[----:B------:R-:W-:Y:S02]  /*5b40*/  @!P0 SEL R0, R3, R2, !P2 ;  /* 0x0000000203008207 */ /* 0x000fe40005000000 */
[----:B------:R-:W-:Y:S02]  /*5b50*/  IADD3 R2, PT, PT, -R5, RZ, RZ ;  /* 0x000000ff05027210 */ /* 0x000fe40007ffe1ff */
[----:B------:R-:W-:Y:S01]  /*5b60*/  @!P0 IADD3 R8, PT, PT, R15, -R0, RZ ;  /* 0x800000000f088210 */ /* 0x000fe20007ffe0ff */
[----:B------:R-:W-:Y:S02]  /*5b70*/  @!P0 IMAD R0, R7, R6, R0 ;  /* 0x0000000607008224 */ /* 0x000fe400078e0200 */
[----:B------:R-:W-:Y:S02]  /*5b80*/  IMAD R43, R38, R2, R43 ;  /* 0x00000002262b7224 */ /* 0x000fe400078e022b */
[----:B------:R-:W-:Y:S02]  /*5b90*/  @!P0 IMAD R5, R8, R40, R3 ;  /* 0x0000002808058224 */ /* 0x000fe400078e0203 */
[----:B------:R-:W-:Y:S04]  /*5ba0*/  @!P0 IMAD.MOV.U32 R3, RZ, RZ, R0 ;  /* 0x000000ffff038224 */ /* 0x000fe800078e0000 */
[----:B------:R-:W-:Y:S02]  /*5bb0*/  IMAD R45, R3, R42, R45 ;  /* 0x0000002a032d7224 */ /* 0x000fe400078e022d */
[----:B------:R-:W-:Y:S07]  /*5bc0*/  IMAD R43, R5, R38, R43 ;  /* 0x00000026052b7224 */ /* 0x000fee00078e022b */
.L_x_108:
[----:B-1----:R-:W-:Y:S01]  /*5bd0*/  @!P1 ISETP.NE.AND P0, PT, R10, 0x1, PT ;  /* 0x000000010a00980c */ /* 0x002fe20003f05270 */
[----:B------:R-:W-:Y:S01]  /*5be0*/  @!P1 IMAD.HI.U32 R0, R45, R12, RZ ;  /* 0x0000000c2d009227 */ /* 0x000fe200078e00ff */
[----:B------:R-:W-:Y:S01]  /*5bf0*/  @!P1 ISETP.NE.AND P2, PT, R9, 0x1, PT ;  /* 0x000000010900980c */ /* 0x000fe20003f45270 */
[----:B------:R-:W-:Y:S01]  /*5c00*/  ULOP3.LUT UP0, URZ, UR48, 0x90, URZ, 0xc0, !UPT ;  /* 0x0000009030ff7892 */ /* 0x000fe2000f80c0ff */
[----:B------:R-:W-:Y:S01]  /*5c10*/  R2UR UR42, R21 ;  /* 0x00000000152a72ca */ /* 0x000fe200000e0000 */
[----:B------:R-:W-:Y:S01]  /*5c20*/  @!P1 IMAD.HI.U32 R3, R43, R11, RZ ;  /* 0x0000000b2b039227 */ /* 0x000fe200078e00ff */
[----:B------:R-:W-:Y:S02]  /*5c30*/  @!P1 SHF.R.U32.HI R0, RZ, R13, R0 ;  /* 0x0000000dff009219 */ /* 0x000fe40000011600 */
[----:B------:R-:W-:Y:S01]  /*5c40*/  R2UR UR41, R20 ;  /* 0x00000000142972ca */ /* 0x000fe200000e0000 */
[----:B------:R-:W-:Y:S01]  /*5c50*/  VIADD R112, R112, 0x1 ;  /* 0x0000000170707836 */ /* 0x000fe20000000000 */
[----:B------:R-:W-:Y:S02]  /*5c60*/  @!P1 SHF.R.U32.HI R2, RZ, R14, R3 ;  /* 0x0000000eff029219 */ /* 0x000fe40000011603 */
[----:B------:R-:W-:Y:S02]  /*5c70*/  @!P1 SEL R3, R45, R0, !P2 ;  /* 0x000000002d039207 */ /* 0x000fe40005000000 */
[----:B------:R-:W-:Y:S02]  /*5c80*/  @!P1 SEL R2, R43, R2, !P0 ;  /* 0x000000022b029207 */ /* 0x000fe40004000000 */
[----:B------:R-:W-:Y:S01]  /*5c90*/  @P4 SHF.R.U32.HI R103, RZ, 0x10, R17 ;  /* 0x00000010ff674819 */ /* 0x000fe20000011611 */
[----:B------:R-:W-:Y:S02]  /*5ca0*/  USHF.L.U32 UR42, UR42, 0x6, URZ ;  /* 0x000000062a2a7899 */ /* 0x000fe400080006ff */
[----:B------:R-:W-:Y:S02]  /*5cb0*/  @!P1 IMAD.IADD R0, R2, 0x1, -R3 ;  /* 0x0000000102009824 */ /* 0x000fe400078e0a03 */
[----:B------:R-:W-:Y:S01]  /*5cc0*/  @!P1 IMAD.IADD R2, R3, 0x1, -R2 ;  /* 0x0000000103029824 */ /* 0x000fe200078e0a02 */
[----:B------:R-:W-:Y:S01]  /*5cd0*/  USHF.L.U32 UR41, UR41, 0x7, URZ ;  /* 0x0000000729297899 */ /* 0x000fe200080006ff */
[----:B------:R-:W-:Y:S02]  /*5ce0*/  @!P1 IMAD R45, R0, R9, R45 ;  /* 0x00000009002d9224 */ /* 0x000fe400078e022d */
[----:B------:R-:W-:Y:S01]  /*5cf0*/  @!P1 IMAD R43, R2, R10, R43 ;  /* 0x0000000a022b9224 */ /* 0x000fe200078e022b */
[----:B------:R-:W-:Y:S08]  /*5d00*/  BRA.U !UP0, `(.L_x_109) ;  /* 0x0000000108407547 */ /* 0x000ff0000b800000 */
[----:B------:R-:W1:Y:S01]  /*5d10*/  LDCU.64 UR8, c[0x4][0x80] ;  /* 0x01001000ff0877ac */ /* 0x000e620008000a00 */
[----:B------:R-:W-:Y:S01]  /*5d20*/  MOV R3, 0x0 ;  /* 0x0000000000037802 */ /* 0x000fe20000000f00 */
[----:B------:R-:W-:Y:S02]  /*5d30*/  HFMA2 R12, -RZ, RZ, 0, 5.9604644775390625e-08 ;  /* 0x00000001ff0c7431 */ /* 0x000fe400000001ff */
[----:B------:R-:W-:Y:S02]  /*5d40*/  IMAD.MOV.U32 R8, RZ, RZ, 0x70 ;  /* 0x00000070ff087424 */ /* 0x000fe400078e00ff */
[----:B------:R-:W-:Y:S01]  /*5d50*/  IMAD.MOV.U32 R13, RZ, RZ, RZ ;  /* 0x000000ffff0d7224 */ /* 0x000fe200078e00ff */
[----:B------:R-:W2:Y:S01]  /*5d60*/  LDCU.64 UR6, c[0x4][0x88] ;  /* 0x01001100ff0677ac */ /* 0x000ea20008000a00 */
[----:B------:R-:W3:Y:S01]  /*5d70*/  LDC.64 R2, c[0x4][R3] ;  /* 0x0100000003027b82 */ /* 0x000ee20000000a00 */
[----:B------:R-:W4:Y:S01]  /*5d80*/  LDCU.64 UR4, c[0x4][0x8] ;  /* 0x01000100ff0477ac */ /* 0x000f220008000a00 */
[----:B-1----:R-:W-:Y:S01]  /*5d90*/  MOV R5, UR9 ;  /* 0x0000000900057c02 */ /* 0x002fe20008000f00 */
[----:B------:R-:W-:Y:S01]  /*5da0*/  IMAD.U32 R4, RZ, RZ, UR8 ;  /* 0x00000008ff047e24 */ /* 0x000fe2000f8e00ff */
[----:B--2---:R-:W-:Y:S01]  /*5db0*/  MOV R7, UR7 ;  /* 0x0000000700077c02 */ /* 0x004fe20008000f00 */
[----:B------:R-:W-:Y:S01]  /*5dc0*/  IMAD.U32 R6, RZ, RZ, UR6 ;  /* 0x00000006ff067e24 */ /* 0x000fe2000f8e00ff */
[----:B----4-:R-:W-:Y:S01]  /*5dd0*/  MOV R11, UR5 ;  /* 0x00000005000b7c02 */ /* 0x010fe20008000f00 */
[----:B------:R-:W-:Y:S02]  /*5de0*/  IMAD.U32 R10, RZ, RZ, UR4 ;  /* 0x00000004ff0a7e24 */ /* 0x000fe4000f8e00ff */
[----:B------:R-:W-:Y:S07]  /*5df0*/  LEPC R20, `(.L_x_109) ;  /* 0x000000001014794e */ /* 0x000fee0000000000 */
[----:B---3-5:R-:W-:Y:S05]  /*5e00*/  CALL.ABS.NOINC R2 ;  /* 0x0000000002007343 */ /* 0x028fea0003c00000 */
.L_x_109:
[----:B------:R-:W-:Y:S01]  /*5e10*/  LOP3.LUT P0, RZ, R108, 0x90, RZ, 0xc0, !PT ;  /* 0x000000906cff7812 */ /* 0x000fe2000780c0ff */
[----:B------:R-:W-:Y:S11]  /*5e20*/  BSSY.RECONVERGENT B6, `(.L_x_110) ;  /* 0x0000013000067945 */ /* 0x000ff60003800200 */
[----:B------:R-:W-:Y:S01]  /*5e30*/  @!UPT UIADD3 URZ, UPT, UPT, URZ, URZ, URZ ;  /* 0x000000fffffff290 */ /* 0x000fe2000fffe0ff */
[----:B------:R-:W-:Y:S05]  /*5e40*/  @!P0 BRA `(.L_x_111) ;  /* 0x0000000000408947 */ /* 0x000fea0003800000 */
        /* <DEDUP_REMOVED lines=16> */
.L_x_111:
[----:B------:R-:W-:Y:S05]  /*5f50*/  BSYNC.RECONVERGENT B6 ;  /* 0x0000000000067941 */ /* 0x000fea0003800200 */
.L_x_110:
[----:B------:R-:W-:Y:S01]  /*5f60*/  ISETP.NE.U32.AND P4, PT, R90, RZ, PT ;  /* 0x000000ff5a00720c */ /* 0x000fe20003f85070 */
[----:B------:R-:W-:Y:S01]  /*5f70*/  UISETP.NE.AND UP2, UPT, UR50, URZ, UPT ;  /* 0x000000ff3200728c */ /* 0x000fe2000bf45270 */
[----:B------:R-:W-:Y:S01]  /*5f80*/  ISETP.NE.U32.AND P3, PT, RZ, UR38, PT ;  /* 0x00000026ff007c0c */ /* 0x000fe2000bf65070 */
[----:B------:R-:W-:Y:S01]  /*5f90*/  UISETP.NE.U32.AND UP1, UPT, UR44, URZ, UPT ;  /* 0x000000ff2c00728c */ /* 0x000fe2000bf25070 */
[----:B------:R-:W-:Y:S01]  /*5fa0*/  ISETP.NE.AND.EX P4, PT, R91, RZ, PT, P4 ;  /* 0x000000ff5b00720c */ /* 0x000fe20003f85340 */
[----:B------:R-:W-:Y:S01]  /*5fb0*/  UPLOP3.LUT UP0, UPT, UPT, UPT, UPT, 0x40, 0x4 ;  /* 0x000000000004789c */ /* 0x000fe20003f0e870 */
[----:B------:R-:W-:Y:S01]  /*5fc0*/  ISETP.NE.AND.EX P3, PT, RZ, UR39, PT, P3 ;  /* 0x00000027ff007c0c */ /* 0x000fe2000bf65330 */
[----:B------:R-:W-:Y:S01]  /*5fd0*/  UISETP.NE.AND.EX UP1, UPT, UR45, URZ, UPT, UP1 ;  /* 0x000000ff2d00728c */ /* 0x000fe2000bf25310 */
[----:B------:R-:W-:Y:S04]  /*5fe0*/  PLOP3.LUT P1, PT, PT, PT, UP2, 0x80, 0x8 ;  /* 0x000000000008781c */ /* 0x000fe80003f2f028 */
[----:B------:R-:W-:Y:S06]  /*5ff0*/  @UP2 UPLOP3.LUT UP0, UPT, UPT, UPT, UP1, 0x80, 0x8 ;  /* 0x000000000008289c */ /* 0x000fec0003f0f010 */
[----:B------:R-:W-:Y:S01]  /*6000*/  PLOP3.LUT P0, PT, PT, PT, UP0, 0x80, 0x8 ;  /* 0x000000000008781c */ /* 0x000fe20003f0f008 */
[----:B------:R-:W-:Y:S01]  /*6010*/  @!UPT UIADD3 URZ, UPT, UPT, URZ, URZ, URZ ;  /* 0x000000fffffff290 */ /* 0x000fe2000fffe0ff */
[----:B------:R-:W-:Y:S11]  /*6020*/  BRA.U !UP1, `(.L_x_112) ;  /* 0x0000000109387547 */ /* 0x000ff6000b800000 */
[----:B------:R-:W-:Y:S01]  /*6030*/  UISETP.NE.U32.AND UP0, UPT, UR38, URZ, UPT ;  /* 0x000000ff2600728c */ /* 0x000fe2000bf05070 */
[----:B------:R-:W-:Y:S02]  /*6040*/  HFMA2 R0, -RZ, RZ, 0, 5.9604644775390625e-08 ;  /* 0x00000001ff007431 */ /* 0x000fe400000001ff */
[----:B------:R-:W-:Y:S01]  /*6050*/  IMAD.MOV.U32 R95, RZ, RZ, 0x1 ;  /* 0x00000001ff5f7424 */ /* 0x000fe200078e00ff */
[----:B------:R-:W-:Y:S06]  /*6060*/  UISETP.NE.AND.EX UP0, UPT, UR39, URZ, UPT, UP0 ;  /* 0x000000ff2700728c */ /* 0x000fec000bf05300 */
[----:B------:R-:W-:Y:S05]  /*6070*/  PLOP3.LUT P2, PT, PT, PT, UP0, 0x80, 0x8 ;  /* 0x000000000008781c */ /* 0x000fea0003f4f008 */
[----:B------:R-:W1:Y:S01]  /*6080*/  @UP0 LDCU.64 UR6, c[0x0][0x888] ;  /* 0x00011100ff0607ac */ /* 0x000e620008000a00 */
[----:B------:R-:W-:Y:S07]  /*6090*/  @UP0 UIMAD UR4, UR36, UR44, URZ ;  /* 0x0000002c240402a4 */ /* 0x000fee000f8e02ff */
[----:B------:R-:W-:Y:S01]  /*60a0*/  @!P2 PRMT R95, R0, 0x7610, R95 ;  /* 0x00007610005fa816 */ /* 0x000fe2000000005f */
[----:B-1----:R-:W-:Y:S03]  /*60b0*/  @UP0 UIMAD.WIDE UR6, UR4, 0x4, UR6 ;  /* 0x00000004040608a5 */ /* 0x002fe6000f8e0206 */
[----:B------:R-:W1:Y:S03]  /*60c0*/  @!UP0 LDCU UR4, c[0x0][0x880] ;  /* 0x00011000ff0487ac */ /* 0x000e660008000800 */
[----:B------:R-:W-:Y:S01]  /*60d0*/  IMAD.U32 R2, RZ, RZ, UR6 ;  /* 0x00000006ff027e24 */ /* 0x000fe2000f8e00ff */
[----:B------:R-:W-:Y:S05]  /*60e0*/  MOV R3, UR7 ;  /* 0x0000000700037c02 */ /* 0x000fea0008000f00 */
[----:B-----5:R2:W5:Y:S02]  /*60f0*/  @P2 LDG.E R49, desc[UR46][R2.64] ;  /* 0x0000002e02312981 */ /* 0x020564000c1e1900 */
[----:B-12---:R-:W-:Y:S02]  /*6100*/  @!P2 IMAD.U32 R49, RZ, RZ, UR4 ;  /* 0x00000004ff31ae24 */ /* 0x006fe4000f8e00ff */
.L_x_112:
[----:B------:R-:W-:Y:S05]  /*6110*/  @!P4 BRA `(.L_x_113) ;  /* 0x000000000020c947 */ /* 0x000fea0003800000 */
[----:B------:R-:W-:Y:S04]  /*6120*/  ISETP.NE.U32.AND P2, PT, R88, RZ, PT ;  /* 0x000000ff5800720c */ /* 0x000fe80003f45070 */
[----:B------:R-:W-:Y:S11]  /*6130*/  ISETP.NE.AND.EX P2, PT, R89, RZ, PT, P2 ;  /* 0x000000ff5900720c */ /* 0x000ff60003f45320 */
[----:B------:R-:W-:Y:S02]  /*6140*/  @!UPT UIADD3 URZ, UPT, UPT, URZ, URZ, URZ ;  /* 0x000000fffffff290 */ /* 0x000fe4000fffe0ff */
[----:B------:R-:W1:Y:S01]  /*6150*/  @P2 LDC.64 R2, c[0x0][0x8a8] ;  /* 0x00022a00ff022b82 */ /* 0x000e620000000a00 */
[----:B------:R-:W-:Y:S04]  /*6160*/  @P2 IMAD R0, R90, UR36, RZ ;  /* 0x000000245a002c24 */ /* 0x000fe8000f8e02ff */
[----:B-1----:R-:W-:Y:S05]  /*6170*/  @P2 IMAD.WIDE R2, R0, 0x4, R2 ;  /* 0x0000000400022825 */ /* 0x002fea00078e0202 */
[----:B-----5:R1:W5:Y:S02]  /*6180*/  @P2 LDG.E R46, desc[UR46][R2.64] ;  /* 0x0000002e022e2981 */ /* 0x020364000c1e1900 */
[----:B-1----:R-:W2:Y:S02]  /*6190*/  @!P2 LDC R46, c[0x0][0x8a0] ;  /* 0x00022800ff2eab82 */ /* 0x002ea40000000800 */
.L_x_113:
[----:B-----5:R-:W-:Y:S01]  /*61a0*/  FSETP.NEU.AND P2, PT, R49, RZ, PT ;  /* 0x000000ff3100720b */ /* 0x020fe20003f4d000 */
[----:B------:R-:W-:Y:S01]  /*61b0*/  BSSY B1, `(.L_x_114) ;  /* 0x0000041000017945 */ /* 0x000fe20003800000 */
[----:B------:R-:W-:Y:S01]  /*61c0*/  SEL R5, RZ, 0xffffffff, P3 ;  /* 0xffffffffff057807 */ /* 0x000fe20001800000 */
[----:B------:R-:W-:Y:S01]  /*61d0*/  IMAD.MOV.U32 R114, RZ, RZ, 0x1 ;  /* 0x00000001ff727424 */ /* 0x000fe200078e00ff */
[----:B------:R-:W-:Y:S01]  /*61e0*/  LOP3.LUT P3, RZ, R95, 0xff, RZ, 0xc0, !PT ;  /* 0x000000ff5fff7812 */ /* 0x000fe2000786c0ff */
[C---:B------:R-:W-:Y:S01]  /*61f0*/  IMAD R48, R44.reuse, 0x40, R47 ;  /* 0x000000402c307824 */ /* 0x040fe200078e022f */
[----:B------:R-:W-:Y:S02]  /*6200*/  @P1 SEL R0, RZ, 0xffffffff, P2 ;  /* 0xffffffffff001807 */ /* 0x000fe40001000000 */
[----:B------:R-:W-:Y:S02]  /*6210*/  CS2R R86, SRZ ;  /* 0x0000000000567805 */ /* 0x000fe4000001ff00 */
[----:B------:R-:W-:Y:S02]  /*6220*/  LEA R3, R105, UR49, 0x3 ;  /* 0x0000003169037c11 */ /* 0x000fe4000f8e18ff */
[----:B------:R-:W-:Y:S02]  /*6230*/  CS2R R84, SRZ ;  /* 0x0000000000547805 */ /* 0x000fe4000001ff00 */
[----:B------:R-:W-:Y:S02]  /*6240*/  @P0 SEL R0, R5, R0, !P3 ;  /* 0x0000000005000207 */ /* 0x000fe40005800000 */
[----:B------:R-:W-:Y:S02]  /*6250*/  CS2R R82, SRZ ;  /* 0x0000000000527805 */ /* 0x000fe4000001ff00 */
[----:B------:R-:W-:Y:S02]  /*6260*/  LEA R111, R44, UR49, 0x3 ;  /* 0x000000312c6f7c11 */ /* 0x000fe4000f8e18ff */
[----:B------:R-:W-:Y:S02]  /*6270*/  CS2R R80, SRZ ;  /* 0x0000000000507805 */ /* 0x000fe4000001ff00 */
[----:B------:R-:W-:Y:S02]  /*6280*/  @P1 LOP3.LUT R0, R0, 0x1, RZ, 0xc0, !PT ;  /* 0x0000000100001812 */ /* 0x000fe400078ec0ff */
[----:B------:R-:W-:Y:S02]  /*6290*/  SHF.L.U32 R4, R107, 0x1f, RZ ;  /* 0x0000001f6b047819 */ /* 0x000fe400000006ff */
[----:B------:R-:W-:Y:S02]  /*62a0*/  ISETP.NE.U32.OR P5, PT, R0, 0x1, !P1 ;  /* 0x000000010000780c */ /* 0x000fe40004fa5470 */
[----:B------:R-:W-:Y:S02]  /*62b0*/  SEL R0, RZ, 0xffffffff, P2 ;  /* 0xffffffffff007807 */ /* 0x000fe40001000000 */
[----:B------:R-:W-:Y:S02]  /*62c0*/  PLOP3.LUT P2, PT, PT, PT, UP1, 0x80, 0x8 ;  /* 0x000000000008781c */ /* 0x000fe40003f4f018 */
[----:B------:R-:W-:Y:S07]  /*62d0*/  P2R R113, PR, RZ, 0x20 ;  /* 0x00000020ff717803 */ /* 0x000fee0000000000 */
[----:B------:R-:W-:Y:S04]  /*62e0*/  @P5 SHF.L.U32 R2, R104, 0x1f, RZ ;  /* 0x0000001f68025819 */ /* 0x000fe800000006ff */
[----:B------:R-:W1:Y:S01]  /*62f0*/  @P5 SYNCS.PHASECHK.TRANS64.TRYWAIT P1, [R3+URZ+0xd0], R2 ;  /* 0x0000d002030055a7 */ /* 0x000e6200080211ff */
[----:B------:R-:W-:Y:S04]  /*6300*/  @P2 SEL R0, R5, R0, !P3 ;  /* 0x0000000005002207 */ /* 0x000fe80005800000 */
[----:B------:R-:W-:Y:S04]  /*6310*/  LOP3.LUT R0, R0, 0x1, RZ, 0xc0, !PT ;  /* 0x0000000100007812 */ /* 0x000fe800078ec0ff */
[----:B------:R-:W-:Y:S04]  /*6320*/  ISETP.NE.U32.AND P4, PT, R0, 0x1, PT ;  /* 0x000000010000780c */ /* 0x000fe80003f85070 */
[----:B------:R-:W-:Y:S01]  /*6330*/  P2R R115, PR, RZ, 0x10 ;  /* 0x00000010ff737803 */ /* 0x000fe20000000000 */
[----:B------:R3:W4:Y:S01]  /*6340*/  SYNCS.PHASECHK.TRANS64.TRYWAIT P0, [R111+URZ+0x120], R4 ;  /* 0x000120046f0075a7 */ /* 0x00072200080011ff */
[----:B-1----:R-:W-:Y:S01]  /*6350*/  @P5 SEL R114, RZ, 0x1, !P1 ;  /* 0x00000001ff725807 */ /* 0x002fe20004800000 */
[----:B---3--:R-:W-:Y:S06]  /*6360*/  @!P5 BRA `(.L_x_115) ;  /* 0x000000000094d947 */ /* 0x008fec0003800000 */
[----:B------:R-:W-:Y:S01]  /*6370*/  @P4 IMAD R5, R105, 0x1000, R100 ;  /* 0x0000100069054824 */ /* 0x000fe200078e0264 */
[----:B------:R-:W-:Y:S01]  /*6380*/  LOP3.LUT P5, RZ, R101, 0x80, RZ, 0xc0, !PT ;  /* 0x0000008065ff7812 */ /* 0x000fe200078ac0ff */
[----:B------:R-:W-:Y:S01]  /*6390*/  BSSY B0, `(.L_x_116) ;  /* 0x0000010000007945 */ /* 0x000fe20003800000 */
[----:B------:R-:W-:Y:S01]  /*63a0*/  ISETP.NE.AND P2, PT, R114, RZ, PT ;  /* 0x000000ff7200720c */ /* 0x000fe20003f45270 */
[----:B------:R-:W-:Y:S01]  /*63b0*/  @P4 VIADD R2, R5, UR49 ;  /* 0x0000003105024c36 */ /* 0x000fe20008000000 */
[----:B------:R-:W-:Y:S02]  /*63c0*/  PLOP3.LUT P1, PT, PT, PT, PT, 0x8, 0x80 ;  /* 0x000000000080781c */ /* 0x000fe40003f2e170 */
[----:B------:R-:W-:Y:S02]  /*63d0*/  CS2R R82, SRZ ;  /* 0x0000000000527805 */ /* 0x000fe4000001ff00 */
[----:B------:R-:W-:Y:S01]  /*63e0*/  @P4 PLOP3.LUT P1, PT, P5, PT, PT, 0x80, 0x8 ;  /* 0x000000000008481c */ /* 0x000fe20002f2f070 */
[C---:B------:R-:W-:Y:S01]  /*63f0*/  @P4 VIADD R0, R2.reuse, 0x200 ;  /* 0x0000020002004836 */ /* 0x040fe20000000000 */
[----:B------:R-:W-:Y:S01]  /*6400*/  CS2R R80, SRZ ;  /* 0x0000000000507805 */ /* 0x000fe2000001ff00 */
[----:B------:R-:W-:Y:S01]  /*6410*/  @P4 VIADD R2, R2, 0x210 ;  /* 0x0000021002024836 */ /* 0x000fe20000000000 */
[----:B------:R-:W-:Y:S02]  /*6420*/  CS2R R86, SRZ ;  /* 0x0000000000567805 */ /* 0x000fe4000001ff00 */
[----:B------:R-:W-:Y:S07]  /*6430*/  CS2R R84, SRZ ;  /* 0x0000000000547805 */ /* 0x000fee000001ff00 */
[----:B------:R-:W-:Y:S01]  /*6440*/  @P1 VIADD R2, R0, 0xfffffff0 ;  /* 0xfffffff000021836 */ /* 0x000fe20000000000 */
[----:B------:R-:W-:Y:S06]  /*6450*/  @P2 BRA `(.L_x_117) ;  /* 0x00000000000c2947 */ /* 0x000fec0003800000 */
[----:B------:R-:W-:Y:S04]  /*6460*/  SHF.L.U32 R0, R104, 0x1f, RZ ;  /* 0x0000001f68007819 */ /* 0x000fe800000006ff */
[----:B------:R-:W1:Y:S02]  /*6470*/  SYNCS.PHASECHK.TRANS64.TRYWAIT P1, [R3+URZ+0xd0], R0 ;  /* 0x0000d000030075a7 */ /* 0x000e6400080211ff */
[----:B-1----:R-:W-:Y:S05]  /*6480*/  @!P1 BRA `(.L_x_118) ;  /* 0x0000002800389947 */ /* 0x002fea0003800000 */
.L_x_117:
[----:B------:R-:W-:Y:S05]  /*6490*/  BSYNC B0 ;  /* 0x0000000000007941 */ /* 0x000fea0003800000 */
.L_x_116:
[----:B------:R-:W-:Y:S01]  /*64a0*/  ISETP.NE.AND P1, PT, R115, RZ, PT ;  /* 0x000000ff7300720c */ /* 0x000fe20003f25270 */
[----:B-1----:R-:W-:Y:S02]  /*64b0*/  VIADD R3, R3, 0xe0 ;  /* 0x000000e003037836 */ /* 0x002fe40000000000 */
[----:B------:R-:W-:Y:S02]  /*64c0*/  IMAD.U32 R0, RZ, RZ, UR37 ;  /* 0x00000025ff007e24 */ /* 0x000fe4000f8e00ff */
[----:B------:R-:W-:Y:S03]  /*64d0*/  VIADD R105, R105, 0x1 ;  /* 0x0000000169697836 */ /* 0x000fe60000000000 */
[----:B------:R-:W-:Y:S05]  /*64e0*/  PRMT R0, R0, 0x654, R3 ;  /* 0x0000065400007816 */ /* 0x000fea0000000003 */
[----:B------:R1:W3:Y:S04]  /*64f0*/  @P1 LDS.128 R80, [R5+UR49+0x200] ;  /* 0x0002003105501984 */ /* 0x0002e80008000c00 */
[----:B------:R1:W1:Y:S01]  /*6500*/  @P1 LDS.128 R84, [R2] ;  /* 0x0000000002541984 */ /* 0x0002620000000c00 */
[C---:B------:R-:W-:Y:S01]  /*6510*/  ISETP.NE.AND P1, PT, R105.reuse, 0x2, PT ;  /* 0x000000026900780c */ /* 0x040fe20003f25270 */
[----:B------:R-:W-:Y:S01]  /*6520*/  @!PT LDS RZ, [RZ] ;  /* 0x00000000fffff984 */ /* 0x000fe20000000800 */
[----:B------:R-:W-:Y:S01]  /*6530*/  @!PT LDS RZ, [RZ] ;  /* 0x00000000fffff984 */ /* 0x000fe20000000800 */
[----:B------:R-:W-:Y:S01]  /*6540*/  @!PT LDS RZ, [RZ] ;  /* 0x00000000fffff984 */ /* 0x000fe20000000800 */
[----:B------:R-:W-:Y:S01]  /*6550*/  @!PT LDS RZ, [RZ] ;  /* 0x00000000fffff984 */ /* 0x000fe20000000800 */
[----:B------:R5:W-:Y:S06]  /*6560*/  MEMBAR.ALL.CTA ;  /* 0x0000000000007992 */ /* 0x000bec0000008000 */
[----:B-----5:R-:W5:Y:S01]  /*6570*/  FENCE.VIEW.ASYNC.S ;  /* 0x00000000000073c6 */ /* 0x020f620000000000 */
[----:B------:R-:W-:Y:S02]  /*6580*/  SEL R3, RZ, 0x1, P1 ;  /* 0x00000001ff037807 */ /* 0x000fe40000800000 */
[----:B------:R-:W-:Y:S02]  /*6590*/  SEL R105, R105, RZ, P1 ;  /* 0x000000ff69697207 */ /* 0x000fe40000800000 */
[----:B------:R-:W-:Y:S01]  /*65a0*/  LOP3.LUT R104, R104, R3, RZ, 0x3c, !PT ;  /* 0x0000000368687212 */ /* 0x000fe200078e3cff */
[----:B-----5:R1:W-:Y:S06]  /*65b0*/  SYNCS.ARRIVE.TRANS64.RED.A1T0 RZ, [R0+URZ], RZ ;  /* 0x000000ff00ff79a7 */ /* 0x0203ec00081004ff */
.L_x_115:
[----:B------:R-:W-:Y:S05]  /*65c0*/  BSYNC B1 ;  /* 0x0000000000017941 */ /* 0x000fea0003800000 */
.L_x_114:
[----:B------:R-:W-:Y:S04]  /*65d0*/  SHF.R.U32.HI R3, RZ, 0x15, R48 ;  /* 0x00000015ff037819 */ /* 0x000fe80000011630 */
[----:B------:R-:W-:Y:S01]  /*65e0*/  LOP3.LUT P1, RZ, R3, 0x3, R102, 0x48, !PT ;  /* 0x0000000303ff7812 */ /* 0x000fe20007824866 */
[----:B------:R-:W-:Y:S01]  /*65f0*/  @!UPT UIADD3 URZ, UPT, UPT, URZ, URZ, URZ ;  /* 0x000000fffffff290 */ /* 0x000fe2000fffe0ff */
[----:B----4-:R-:W-:Y:S11]  /*6600*/  @P0 BRA `(.L_x_119) ;  /* 0x0000000000080947 */ /* 0x010ff60003800000 */
[----:B------:R-:W4:Y:S02]  /*6610*/  SYNCS.PHASECHK.TRANS64.TRYWAIT P0, [R111+URZ+0x120], R4 ;  /* 0x000120046f0075a7 */ /* 0x000f2400080011ff */
[----:B----4-:R-:W-:Y:S05]  /*6620*/  @!P0 BRA `(.L_x_120) ;  /* 0x0000002400e48947 */ /* 0x010fea0003800000 */
.L_x_119:
[----:B------:R-:W-:Y:S05]  /*6630*/  @!P1 BRA `(.L_x_121) ;  /* 0x0000000000409947 */ /* 0x000fea0003800000 */
[----:B------:R-:W5:Y:S01]  /*6640*/  LDCU.64 UR8, c[0x4][0x70] ;  /* 0x01000e00ff0877ac */ /* 0x000f620008000a00 */
[----:B------:R-:W-:Y:S01]  /*6650*/  MOV R3, 0x0 ;  /* 0x0000000000037802 */ /* 0x000fe20000000f00 */
[----:B------:R-:W-:Y:S02]  /*6660*/  HFMA2 R12, -RZ, RZ, 0, 5.9604644775390625e-08 ;  /* 0x00000001ff0c7431 */ /* 0x000fe400000001ff */
[----:B------:R-:W-:Y:S02]  /*6670*/  IMAD.MOV.U32 R8, RZ, RZ, 0x192 ;  /* 0x00000192ff087424 */ /* 0x000fe400078e00ff */
[----:B------:R-:W-:Y:S01]  /*6680*/  IMAD.MOV.U32 R13, RZ, RZ, RZ ;  /* 0x000000ffff0d7224 */ /* 0x000fe200078e00ff */
[----:B------:R-:W2:Y:S01]  /*6690*/  LDCU.64 UR6, c[0x4][0x78] ;  /* 0x01000f00ff0677ac */ /* 0x000ea20008000a00 */
[----:B-1----:R-:W1:Y:S01]  /*66a0*/  LDC.64 R2, c[0x4][R3] ;  /* 0x0100000003027b82 */ /* 0x002e620000000a00 */
[----:B------:R-:W3:Y:S01]  /*66b0*/  LDCU.64 UR4, c[0x4][0x10] ;  /* 0x01000200ff0477ac */ /* 0x000ee20008000a00 */
[----:B-----5:R-:W-:Y:S01]  /*66c0*/  MOV R5, UR9 ;  /* 0x0000000900057c02 */ /* 0x020fe20008000f00 */
[----:B----4-:R-:W-:Y:S01]  /*66d0*/  IMAD.U32 R4, RZ, RZ, UR8 ;  /* 0x00000008ff047e24 */ /* 0x010fe2000f8e00ff */
[----:B--2---:R-:W-:Y:S01]  /*66e0*/  MOV R7, UR7 ;  /* 0x0000000700077c02 */ /* 0x004fe20008000f00 */
[----:B------:R-:W-:Y:S01]  /*66f0*/  IMAD.U32 R6, RZ, RZ, UR6 ;  /* 0x00000006ff067e24 */ /* 0x000fe2000f8e00ff */
[----:B---3--:R-:W-:Y:S01]  /*6700*/  MOV R11, UR5 ;  /* 0x00000005000b7c02 */ /* 0x008fe20008000f00 */
[----:B------:R-:W-:Y:S02]  /*6710*/  IMAD.U32 R10, RZ, RZ, UR4 ;  /* 0x00000004ff0a7e24 */ /* 0x000fe4000f8e00ff */
[----:B------:R-:W-:Y:S07]  /*6720*/  LEPC R20, `(.L_x_121) ;  /* 0x000000001014794e */ /* 0x000fee0000000000 */
[----:B-1----:R-:W-:Y:S05]  /*6730*/  CALL.ABS.NOINC R2 ;  /* 0x0000000002007343 */ /* 0x002fea0003c00000 */
.L_x_121:
[-C--:B---3--:R-:W-:Y:S01]  /*6740*/  F2FP.F16.E4M3.UNPACK_B R51, R80.reuse ;  /* 0x00000050ff33723e */ /* 0x088fe200020006ff */
[----:B------:R-:W-:Y:S05]  /*6750*/  WARPSYNC.ALL ;  /* 0x0000000000007948 */ /* 0x000fea0003800000 */
[----:B------:R-:W-:Y:S01]  /*6760*/  R2UR UR4, R48 ;  /* 0x00000000300472ca */ /* 0x000fe200000e0000 */
[--C-:B------:R-:W-:Y:S01]  /*6770*/  HADD2.F32 R50, -RZ, R51.reuse.H0_H0 ;  /* 0x20000033ff327230 */ /* 0x100fe20000004100 */
[----:B------:R-:W-:Y:S01]  /*6780*/  F2FP.F16.E4M3.UNPACK_B R53, R80.H1 ;  /* 0x00000050ff35723e */ /* 0x000fe200030006ff */
[----:B------:R-:W-:Y:S01]  /*6790*/  HADD2.F32 R51, -RZ, R51.H1_H1 ;  /* 0x30000033ff337230 */ /* 0x000fe20000004100 */
[-C--:B------:R-:W-:Y:S01]  /*67a0*/  F2FP.F16.E4M3.UNPACK_B R55, R81.reuse ;  /* 0x00000051ff37723e */ /* 0x080fe200020006ff */
[----:B------:R-:W-:Y:S01]  /*67b0*/  BSSY.RECONVERGENT B0, `(.L_x_122) ;  /* 0x000009e000007945 */ /* 0x000fe20003800200 */
[----:B------:R-:W-:Y:S01]  /*67c0*/  F2FP.F16.E4M3.UNPACK_B R57, R81.H1 ;  /* 0x00000051ff39723e */ /* 0x000fe200030006ff */
[--C-:B------:R-:W-:Y:S01]  /*67d0*/  HADD2.F32 R52, -RZ, R53.reuse.H0_H0 ;  /* 0x20000035ff347230 */ /* 0x100fe20000004100 */
[-C--:B------:R-:W-:Y:S01]  /*67e0*/  F2FP.F16.E4M3.UNPACK_B R59, R82.reuse ;  /* 0x00000052ff3b723e */ /* 0x080fe200020006ff */
[----:B------:R-:W-:Y:S01]  /*67f0*/  HADD2.F32 R54, -RZ, R53.H1_H1 ;  /* 0x30000035ff367230 */ /* 0x000fe20000004100 */
[----:B------:R-:W-:Y:S01]  /*6800*/  F2FP.F16.E4M3.UNPACK_B R61, R82.H1 ;  /* 0x00000052ff3d723e */ /* 0x000fe200030006ff */
[--C-:B------:R-:W-:Y:S01]  /*6810*/  HADD2.F32 R53, -RZ, R55.reuse.H0_H0 ;  /* 0x20000037ff357230 */ /* 0x100fe20000004100 */
[-C--:B------:R-:W-:Y:S01]  /*6820*/  F2FP.F16.E4M3.UNPACK_B R63, R83.reuse ;  /* 0x00000053ff3f723e */ /* 0x080fe200020006ff */
[----:B-1--4-:R-:W2:Y:S01]  /*6830*/  LDTM.x32 R4, tmem[UR4] ;  /* 0x00000004000479ee */ /* 0x012ea200082c0000 */
[----:B------:R-:W-:Y:S01]  /*6840*/  F2FP.F16.E4M3.UNPACK_B R65, R83.H1 ;  /* 0x00000053ff41723e */ /* 0x000fe200030006ff */
[----:B------:R-:W-:Y:S01]  /*6850*/  HADD2.F32 R56, -RZ, R55.H1_H1 ;  /* 0x30000037ff387230 */ /* 0x000fe20000004100 */
[-C--:B------:R-:W-:Y:S01]  /*6860*/  F2FP.F16.E4M3.UNPACK_B R67, R84.reuse ;  /* 0x00000054ff43723e */ /* 0x080fe200020006ff */
[----:B------:R-:W-:Y:S01]  /*6870*/  HADD2.F32 R60, -RZ, R59.H1_H1 ;  /* 0x3000003bff3c7230 */ /* 0x000fe20000004100 */
[----:B------:R-:W-:Y:S01]  /*6880*/  IADD3 R125, PT, PT, R100, UR49, RZ ;  /* 0x00000031647d7c10 */ /* 0x000fe2000fffe0ff */
[----:B------:R-:W-:Y:S01]  /*6890*/  HADD2.F32 R64, -RZ, R63.H1_H1 ;  /* 0x3000003fff407230 */ /* 0x000fe20000004100 */
[----:B------:R-:W-:Y:S01]  /*68a0*/  ISETP.NE.AND P6, PT, R113, RZ, PT ;  /* 0x000000ff7100720c */ /* 0x000fe20003fc5270 */
[----:B------:R-:W-:Y:S01]  /*68b0*/  HADD2.F32 R68, -RZ, R67.H1_H1 ;  /* 0x30000043ff447230 */ /* 0x000fe20000004100 */
[----:B------:R-:W-:Y:S01]  /*68c0*/  LOP3.LUT P5, RZ, R101, 0x80, RZ, 0xc0, !PT ;  /* 0x0000008065ff7812 */ /* 0x000fe200078ac0ff */
[--C-:B------:R-:W-:Y:S01]  /*68d0*/  HADD2.F32 R55, -RZ, R57.reuse.H0_H0 ;  /* 0x20000039ff377230 */ /* 0x100fe20000004100 */
[----:B------:R-:W-:Y:S01]  /*68e0*/  F2FP.F16.E4M3.UNPACK_B R69, R84.H1 ;  /* 0x00000054ff45723e */ /* 0x000fe200030006ff */
[----:B------:R-:W-:Y:S01]  /*68f0*/  HADD2.F32 R58, -RZ, R57.H1_H1 ;  /* 0x30000039ff3a7230 */ /* 0x000fe20000004100 */
[-C--:B------:R-:W-:Y:S01]  /*6900*/  F2FP.F16.E4M3.UNPACK_B R71, R85.reuse ;  /* 0x00000055ff47723e */ /* 0x080fe200020006ff */
[----:B------:R-:W-:Y:S01]  /*6910*/  HADD2.F32 R57, -RZ, R59.H0_H0 ;  /* 0x2000003bff397230 */ /* 0x000fe20000004100 */
[----:B------:R-:W-:Y:S01]  /*6920*/  F2FP.F16.E4M3.UNPACK_B R73, R85.H1 ;  /* 0x00000055ff49723e */ /* 0x000fe200030006ff */
[----:B------:R-:W-:Y:S01]  /*6930*/  HADD2.F32 R59, -RZ, R61.H0_H0 ;  /* 0x2000003dff3b7230 */ /* 0x000fe20000004100 */
[-C--:B------:R-:W-:Y:S01]  /*6940*/  F2FP.F16.E4M3.UNPACK_B R75, R86.reuse ;  /* 0x00000056ff4b723e */ /* 0x080fe200020006ff */
[----:B------:R-:W-:Y:S01]  /*6950*/  HADD2.F32 R72, -RZ, R71.H1_H1 ;  /* 0x30000047ff487230 */ /* 0x000fe20000004100 */
[----:B------:R-:W-:Y:S01]  /*6960*/  F2FP.F16.E4M3.UNPACK_B R77, R86.H1 ;  /* 0x00000056ff4d723e */ /* 0x000fe200030006ff */
[----:B------:R-:W-:Y:S01]  /*6970*/  HADD2.F32 R62, -RZ, R61.H1_H1 ;  /* 0x3000003dff3e7230 */ /* 0x000fe20000004100 */
[----:B------:R-:W-:Y:S01]  /*6980*/  F2FP.F16.E4M3.UNPACK_B R79, R87.H1 ;  /* 0x00000057ff4f723e */ /* 0x000fe200030006ff */
[----:B------:R-:W-:Y:S01]  /*6990*/  HADD2.F32 R61, -RZ, R63.H0_H0 ;  /* 0x2000003fff3d7230 */ /* 0x000fe20000004100 */
[----:B------:R-:W-:Y:S01]  /*69a0*/  ISETP.NE.AND P0, PT, R109, RZ, PT ;  /* 0x000000ff6d00720c */ /* 0x000fe20003f05270 */
[C---:B--2---:R-:W-:Y:S01]  /*69b0*/  FMUL R0, R46.reuse, R4 ;  /* 0x000000042e007220 */ /* 0x044fe20000400000 */
[C---:B------:R-:W-:Y:S01]  /*69c0*/  FMUL R2, R46.reuse, R5 ;  /* 0x000000052e027220 */ /* 0x040fe20000400000 */
[C---:B------:R-:W-:Y:S01]  /*69d0*/  FMUL R4, R46.reuse, R8 ;  /* 0x000000082e047220 */ /* 0x040fe20000400000 */
[C---:B------:R-:W-:Y:S01]  /*69e0*/  FMUL R5, R46.reuse, R9 ;  /* 0x000000092e057220 */ /* 0x040fe20000400000 */
[C---:B------:R-:W-:Y:S01]  /*69f0*/  FFMA R0, R49.reuse, R50, R0 ;  /* 0x0000003231007223 */ /* 0x040fe20000000000 */
[C---:B------:R-:W-:Y:S01]  /*6a00*/  FFMA R2, R49.reuse, R51, R2 ;  /* 0x0000003331027223 */ /* 0x040fe20000000002 */
[C---:B------:R-:W-:Y:S01]  /*6a10*/  FMUL R8, R46.reuse, R12 ;  /* 0x0000000c2e087220 */ /* 0x040fe20000400000 */
[C---:B------:R-:W-:Y:S01]  /*6a20*/  FMUL R9, R46.reuse, R13 ;  /* 0x0000000d2e097220 */ /* 0x040fe20000400000 */
[C---:B------:R-:W-:Y:S01]  /*6a30*/  FMUL R12, R46.reuse, R16 ;  /* 0x000000102e0c7220 */ /* 0x040fe20000400000 */
[C---:B------:R-:W-:Y:S01]  /*6a40*/  FMUL R13, R46.reuse, R17 ;  /* 0x000000112e0d7220 */ /* 0x040fe20000400000 */
[C---:B------:R-:W-:Y:S01]  /*6a50*/  FMUL R16, R46.reuse, R20 ;  /* 0x000000142e107220 */ /* 0x040fe20000400000 */
[C---:B------:R-:W-:Y:S01]  /*6a60*/  FMUL R17, R46.reuse, R21 ;  /* 0x000000152e117220 */ /* 0x040fe20000400000 */
[C---:B------:R-:W-:Y:S01]  /*6a70*/  FMUL R20, R46.reuse, R24 ;  /* 0x000000182e147220 */ /* 0x040fe20000400000 */
[C---:B------:R-:W-:Y:S01]  /*6a80*/  FMUL R21, R46.reuse, R25 ;  /* 0x000000192e157220 */ /* 0x040fe20000400000 */
[----:B------:R-:W-:Y:S02]  /*6a90*/  HADD2.F32 R76, -RZ, R75.H1_H1 ;  /* 0x3000004bff4c7230 */ /* 0x000fe40000004100 */
[C---:B------:R-:W-:Y:S01]  /*6aa0*/  FMUL R24, R46.reuse, R28 ;  /* 0x0000001c2e187220 */ /* 0x040fe20000400000 */
[C---:B------:R-:W-:Y:S01]  /*6ab0*/  FMUL R25, R46.reuse, R29 ;  /* 0x0000001d2e197220 */ /* 0x040fe20000400000 */
[C---:B------:R-:W-:Y:S01]  /*6ac0*/  FMUL R28, R46.reuse, R32 ;  /* 0x000000202e1c7220 */ /* 0x040fe20000400000 */
[C---:B------:R-:W-:Y:S01]  /*6ad0*/  FMUL R29, R46.reuse, R33 ;  /* 0x000000212e1d7220 */ /* 0x040fe20000400000 */
[C---:B------:R-:W-:Y:S01]  /*6ae0*/  FMUL R3, R46.reuse, R6 ;  /* 0x000000062e037220 */ /* 0x040fe20000400000 */
[C---:B------:R-:W-:Y:S01]  /*6af0*/  FMUL R7, R46.reuse, R7 ;  /* 0x000000072e077220 */ /* 0x040fe20000400000 */
[----:B------:R-:W-:Y:S01]  /*6b00*/  FMUL R6, R46, R10 ;  /* 0x0000000a2e067220 */ /* 0x000fe20000400000 */
[----:B------:R-:W-:Y:S01]  /*6b10*/  F2FP.F16.E4M3.UNPACK_B R50, R87 ;  /* 0x00000057ff32723e */ /* 0x000fe200020006ff */
[C---:B------:R-:W-:Y:S01]  /*6b20*/  FFMA R3, R49.reuse, R52, R3 ;  /* 0x0000003431037223 */ /* 0x040fe20000000003 */
[C---:B------:R-:W-:Y:S01]  /*6b30*/  FFMA R7, R49.reuse, R54, R7 ;  /* 0x0000003631077223 */ /* 0x040fe20000000007 */
[----:B------:R-:W-:Y:S01]  /*6b40*/  @P6 SHF.L.U32 R32, R104, 0x1f, RZ ;  /* 0x0000001f68206819 */ /* 0x000fe200000006ff */
[C---:B------:R-:W-:Y:S01]  /*6b50*/  FFMA R4, R49.reuse, R53, R4 ;  /* 0x0000003531047223 */ /* 0x040fe20000000004 */
[----:B------:R-:W-:Y:S01]  /*6b60*/  FFMA R5, R49, R56, R5 ;  /* 0x0000003831057223 */ /* 0x000fe20000000005 */
[C---:B------:R-:W-:Y:S01]  /*6b70*/  FMUL R11, R46.reuse, R11 ;  /* 0x0000000b2e0b7220 */ /* 0x040fe20000400000 */
[----:B------:R-:W-:Y:S01]  /*6b80*/  F2FP.SATFINITE.E4M3.F32.PACK_AB_MERGE_C R113, R7, R3, RZ ;  /* 0x000000030771723e */ /* 0x000fe200048070ff */
[C---:B------:R-:W-:Y:S01]  /*6b90*/  FFMA R6, R49.reuse, R55, R6 ;  /* 0x0000003731067223 */ /* 0x040fe20000000006 */
[----:B------:R-:W-:Y:S01]  /*6ba0*/  FMUL R10, R46, R14 ;  /* 0x0000000e2e0a7220 */ /* 0x000fe20000400000 */
[C---:B------:R-:W-:Y:S01]  /*6bb0*/  FFMA R11, R49.reuse, R58, R11 ;  /* 0x0000003a310b7223 */ /* 0x040fe2000000000b */
[----:B------:R-:W-:Y:S01]  /*6bc0*/  F2FP.SATFINITE.E4M3.F32.PACK_AB_MERGE_C R116, R2, R0, R113 ;  /* 0x000000000274723e */ /* 0x000fe20004807071 */
[C---:B------:R-:W-:Y:S01]  /*6bd0*/  FMUL R15, R46.reuse, R15 ;  /* 0x0000000f2e0f7220 */ /* 0x040fe20000400000 */
[----:B------:R-:W-:Y:S01]  /*6be0*/  MOV R113, 0x10 ;  /* 0x0000001000717802 */ /* 0x000fe20000000f00 */
[----:B------:R-:W-:Y:S01]  /*6bf0*/  FFMA R8, R49, R57, R8 ;  /* 0x0000003931087223 */ /* 0x000fe20000000008 */
[----:B------:R-:W-:Y:S01]  /*6c00*/  F2FP.SATFINITE.E4M3.F32.PACK_AB_MERGE_C R117, R11, R6, RZ ;  /* 0x000000060b75723e */ /* 0x000fe200048070ff */
[----:B------:R-:W-:Y:S01]  /*6c10*/  FFMA R9, R49, R60, R9 ;  /* 0x0000003c31097223 */ /* 0x000fe20000000009 */
[--C-:B------:R-:W-:Y:S01]  /*6c20*/  HADD2.F32 R63, -RZ, R65.reuse.H0_H0 ;  /* 0x20000041ff3f7230 */ /* 0x100fe20000004100 */
[----:B------:R-:W-:Y:S01]  /*6c30*/  SEL R124, R113, 0xfffffff0, !P5 ;  /* 0xfffffff0717c7807 */ /* 0x000fe20006800000 */
[----:B------:R-:W-:Y:S01]  /*6c40*/  FFMA R10, R49, R59, R10 ;  /* 0x0000003b310a7223 */ /* 0x000fe2000000000a */
[----:B------:R-:W-:Y:S01]  /*6c50*/  F2FP.SATFINITE.E4M3.F32.PACK_AB_MERGE_C R117, R5, R4, R117 ;  /* 0x000000040575723e */ /* 0x000fe20004807075 */
[----:B------:R-:W-:Y:S01]  /*6c60*/  FFMA R15, R49, R62, R15 ;  /* 0x0000003e310f7223 */ /* 0x000fe2000000000f */
[----:B------:R-:W-:Y:S01]  /*6c70*/  IADD3 R113, PT, PT, R125, R124, RZ ;  /* 0x0000007c7d717210 */ /* 0x000fe20007ffe0ff */
[C---:B------:R-:W-:Y:S01]  /*6c80*/  FFMA R12, R49.reuse, R61, R12 ;  /* 0x0000003d310c7223 */ /* 0x040fe2000000000c */
[----:B------:R-:W-:Y:S01]  /*6c90*/  FFMA R13, R49, R64, R13 ;  /* 0x00000040310d7223 */ /* 0x000fe2000000000d */
[--C-:B------:R-:W-:Y:S01]  /*6ca0*/  HADD2.F32 R51, -RZ, R50.reuse.H0_H0 ;  /* 0x20000032ff337230 */ /* 0x100fe20000004100 */
[----:B------:R-:W-:Y:S01]  /*6cb0*/  F2FP.SATFINITE.E4M3.F32.PACK_AB_MERGE_C R118, R15, R10, RZ ;  /* 0x0000000a0f76723e */ /* 0x000fe200048070ff */
[----:B------:R-:W-:Y:S02]  /*6cc0*/  HADD2.F32 R50, -RZ, R50.H1_H1 ;  /* 0x30000032ff327230 */ /* 0x000fe40000004100 */
[C---:B------:R-:W-:Y:S01]  /*6cd0*/  FMUL R14, R46.reuse, R18 ;  /* 0x000000122e0e7220 */ /* 0x040fe20000400000 */
[----:B------:R-:W-:Y:S02]  /*6ce0*/  HADD2.F32 R66, -RZ, R65.H1_H1 ;  /* 0x30000041ff427230 */ /* 0x000fe40000004100 */
[C---:B------:R-:W-:Y:S01]  /*6cf0*/  FMUL R19, R46.reuse, R19 ;  /* 0x000000132e137220 */ /* 0x040fe20000400000 */
[----:B------:R-:W-:Y:S02]  /*6d00*/  HADD2.F32 R65, -RZ, R67.H0_H0 ;  /* 0x20000043ff417230 */ /* 0x000fe40000004100 */
[C---:B------:R-:W-:Y:S01]  /*6d10*/  FFMA R14, R49.reuse, R63, R14 ;  /* 0x0000003f310e7223 */ /* 0x040fe2000000000e */
[--C-:B------:R-:W-:Y:S02]  /*6d20*/  HADD2.F32 R67, -RZ, R69.reuse.H0_H0 ;  /* 0x20000045ff437230 */ /* 0x100fe40000004100 */
[C---:B------:R-:W-:Y:S01]  /*6d30*/  FMUL R18, R46.reuse, R22 ;  /* 0x000000162e127220 */ /* 0x040fe20000400000 */
[----:B------:R-:W-:Y:S02]  /*6d40*/  HADD2.F32 R70, -RZ, R69.H1_H1 ;  /* 0x30000045ff467230 */ /* 0x000fe40000004100 */
[C---:B------:R-:W-:Y:S01]  /*6d50*/  FFMA R19, R49.reuse, R66, R19 ;  /* 0x0000004231137223 */ /* 0x040fe20000000013 */
[----:B------:R-:W-:Y:S02]  /*6d60*/  HADD2.F32 R69, -RZ, R71.H0_H0 ;  /* 0x20000047ff457230 */ /* 0x000fe40000004100 */
[C---:B------:R-:W-:Y:S01]  /*6d70*/  FMUL R23, R46.reuse, R23 ;  /* 0x000000172e177220 */ /* 0x040fe20000400000 */
[C---:B------:R-:W-:Y:S01]  /*6d80*/  FFMA R16, R49.reuse, R65, R16 ;  /* 0x0000004131107223 */ /* 0x040fe20000000010 */
[C---:B------:R-:W-:Y:S01]  /*6d90*/  FFMA R17, R49.reuse, R68, R17 ;  /* 0x0000004431117223 */ /* 0x040fe20000000011 */
[--C-:B------:R-:W-:Y:S02]  /*6da0*/  HADD2.F32 R71, -RZ, R73.reuse.H0_H0 ;  /* 0x20000049ff477230 */ /* 0x100fe40000004100 */
[C---:B------:R-:W-:Y:S01]  /*6db0*/  FFMA R18, R49.reuse, R67, R18 ;  /* 0x0000004331127223 */ /* 0x040fe20000000012 */
[----:B------:R-:W-:Y:S02]  /*6dc0*/  HADD2.F32 R74, -RZ, R73.H1_H1 ;  /* 0x30000049ff4a7230 */ /* 0x000fe40000004100 */
[C---:B------:R-:W-:Y:S01]  /*6dd0*/  FMUL R22, R46.reuse, R26 ;  /* 0x0000001a2e167220 */ /* 0x040fe20000400000 */
[----:B------:R-:W-:Y:S02]  /*6de0*/  HADD2.F32 R73, -RZ, R75.H0_H0 ;  /* 0x2000004bff497230 */ /* 0x000fe40000004100 */
[C---:B------:R-:W-:Y:S01]  /*6df0*/  FFMA R23, R49.reuse, R70, R23 ;  /* 0x0000004631177223 */ /* 0x040fe20000000017 */
[C---:B------:R-:W-:Y:S01]  /*6e00*/  FMUL R27, R46.reuse, R27 ;  /* 0x0000001b2e1b7220 */ /* 0x040fe20000400000 */
[C---:B------:R-:W-:Y:S01]  /*6e10*/  FFMA R20, R49.reuse, R69, R20 ;  /* 0x0000004531147223 */ /* 0x040fe20000000014 */
[C---:B------:R-:W-:Y:S01]  /*6e20*/  FFMA R21, R49.reuse, R72, R21 ;  /* 0x0000004831157223 */ /* 0x040fe20000000015 */
[--C-:B------:R-:W-:Y:S02]  /*6e30*/  HADD2.F32 R75, -RZ, R77.reuse.H0_H0 ;  /* 0x2000004dff4b7230 */ /* 0x100fe40000004100 */
[C---:B------:R-:W-:Y:S01]  /*6e40*/  FFMA R22, R49.reuse, R71, R22 ;  /* 0x0000004731167223 */ /* 0x040fe20000000016 */
[----:B------:R-:W-:Y:S02]  /*6e50*/  HADD2.F32 R78, -RZ, R77.H1_H1 ;  /* 0x3000004dff4e7230 */ /* 0x000fe40000004100 */
[C---:B------:R-:W-:Y:S01]  /*6e60*/  FMUL R26, R46.reuse, R30 ;  /* 0x0000001e2e1a7220 */ /* 0x040fe20000400000 */
        /* <DEDUP_REMOVED lines=8> */
[----:B------:R-:W-:Y:S01]  /*6ef0*/  FFMA R31, R49, R78, R31 ;  /* 0x0000004e311f7223 */ /* 0x000fe2000000001f */
[----:B------:R-:W-:Y:S01]  /*6f00*/  FMUL R35, R46, R35 ;  /* 0x000000232e237220 */ /* 0x000fe20000400000 */
[----:B------:R-:W-:Y:S01]  /*6f10*/  F2FP.SATFINITE.E4M3.F32.PACK_AB_MERGE_C R119, R19, R14, RZ ;  /* 0x0000000e1377723e */ /* 0x000fe200048070ff */
[C---:B------:R-:W-:Y:S01]  /*6f20*/  FFMA R28, R49.reuse, R51, R28 ;  /* 0x00000033311c7223 */ /* 0x040fe2000000001c */
[C---:B------:R-:W-:Y:S01]  /*6f30*/  FFMA R29, R49.reuse, R50, R29 ;  /* 0x00000032311d7223 */ /* 0x040fe2000000001d */
[C---:B------:R-:W-:Y:S01]  /*6f40*/  FFMA R30, R49.reuse, R77, R30 ;  /* 0x0000004d311e7223 */ /* 0x040fe2000000001e */
[----:B------:R-:W-:Y:S01]  /*6f50*/  FFMA R35, R49, R52, R35 ;  /* 0x0000003431237223 */ /* 0x000fe20000000023 */
[----:B------:R-:W-:Y:S02]  /*6f60*/  F2FP.SATFINITE.E4M3.F32.PACK_AB_MERGE_C R118, R9, R8, R118 ;  /* 0x000000080976723e */ /* 0x000fe40004807076 */
[----:B------:R-:W-:Y:S02]  /*6f70*/  F2FP.SATFINITE.E4M3.F32.PACK_AB_MERGE_C R119, R13, R12, R119 ;  /* 0x0000000c0d77723e */ /* 0x000fe40004807077 */
[----:B------:R-:W-:Y:S02]  /*6f80*/  F2FP.SATFINITE.E4M3.F32.PACK_AB_MERGE_C R120, R23, R18, RZ ;  /* 0x000000121778723e */ /* 0x000fe400048070ff */
[----:B------:R-:W-:Y:S01]  /*6f90*/  F2FP.SATFINITE.E4M3.F32.PACK_AB_MERGE_C R121, R27, R22, RZ ;  /* 0x000000161b79723e */ /* 0x000fe200048070ff */
[----:B------:R1:W-:Y:S01]  /*6fa0*/  STS.128 [R100+UR49+0x2200], R116 ;  /* 0x0022007464007988 */ /* 0x0003e20008000c31 */
[----:B------:R-:W-:Y:S02]  /*6fb0*/  F2FP.SATFINITE.E4M3.F32.PACK_AB_MERGE_C R122, R31, R26, RZ ;  /* 0x0000001a1f7a723e */ /* 0x000fe400048070ff */
[----:B------:R-:W-:Y:S02]  /*6fc0*/  F2FP.SATFINITE.E4M3.F32.PACK_AB_MERGE_C R123, R35, R30, RZ ;  /* 0x0000001e237b723e */ /* 0x000fe400048070ff */
[----:B------:R-:W-:Y:S02]  /*6fd0*/  F2FP.SATFINITE.E4M3.F32.PACK_AB_MERGE_C R120, R17, R16, R120 ;  /* 0x000000101178723e */ /* 0x000fe40004807078 */
[----:B------:R-:W-:Y:S02]  /*6fe0*/  F2FP.SATFINITE.E4M3.F32.PACK_AB_MERGE_C R121, R21, R20, R121 ;  /* 0x000000141579723e */ /* 0x000fe40004807079 */
[----:B------:R-:W-:Y:S02]  /*6ff0*/  F2FP.SATFINITE.E4M3.F32.PACK_AB_MERGE_C R122, R25, R24, R122 ;  /* 0x00000018197a723e */ /* 0x000fe4000480707a */
[----:B------:R-:W-:Y:S02]  /*7000*/  F2FP.SATFINITE.E4M3.F32.PACK_AB_MERGE_C R123, R29, R28, R123 ;  /* 0x0000001c1d7b723e */ /* 0x000fe4000480707b */
[----:B------:R-:W-:Y:S03]  /*7010*/  LEA R125, R105, UR49, 0x3 ;  /* 0x00000031697d7c11 */ /* 0x000fe6000f8e18ff */
[----:B------:R1:W-:Y:S01]  /*7020*/  STS.128 [R113+0x2200], R120 ;  /* 0x0022007871007388 */ /* 0x0003e20000000c00 */
[----:B------:R-:W-:Y:S01]  /*7030*/  @!PT LDS RZ, [RZ] ;  /* 0x00000000fffff984 */ /* 0x000fe20000000800 */
[----:B------:R-:W-:Y:S01]  /*7040*/  @!PT LDS RZ, [RZ] ;  /* 0x00000000fffff984 */ /* 0x000fe20000000800 */
[----:B------:R-:W-:Y:S01]  /*7050*/  @!PT LDS RZ, [RZ] ;  /* 0x00000000fffff984 */ /* 0x000fe20000000800 */
[----:B------:R-:W-:Y:S01]  /*7060*/  @!PT LDS RZ, [RZ] ;  /* 0x00000000fffff984 */ /* 0x000fe20000000800 */
[----:B------:R2:W-:Y:S07]  /*7070*/  MEMBAR.ALL.CTA ;  /* 0x0000000000007992 */ /* 0x0005ee0000008000 */
[----:B--2---:R-:W2:Y:S02]  /*7080*/  FENCE.VIEW.ASYNC.S ;  /* 0x00000000000073c6 */ /* 0x004ea40000000000 */
[----:B--2---:R-:W-:Y:S06]  /*7090*/  BAR.SYNC.DEFER_BLOCKING 0x1, 0x80 ;  /* 0x0042000000007b1d */ /* 0x004fec0000010000 */
[----:B------:R-:W-:Y:S05]  /*70a0*/  @P0 BRA `(.L_x_123) ;  /* 0x0000000000380947 */ /* 0x000fea0003800000 */
[----:B------:R-:W-:Y:S02]  /*70b0*/  UIADD3 UR4, UPT, UPT, UR49, 0x2200, URZ ;  /* 0x0000220031047890 */ /* 0x000fe4000fffe0ff */
[----:B------:R-:W-:Y:S01]  /*70c0*/  UIADD3 UR8, UP0, UPT, UR52, 0x680, URZ ;  /* 0x0000068034087890 */ /* 0x000fe2000ff1e0ff */
[----:B------:R-:W-:Y:S01]  /*70d0*/  UMOV UR43, UR36 ;  /* 0x00000024002b7c82 */ /* 0x000fe20008000000 */
[----:B------:R-:W-:Y:S02]  /*70e0*/  UIADD3 UR5, UPT, UPT, UR41, 0x40, URZ ;  /* 0x0000004029057890 */ /* 0x000fe4000fffe0ff */
[----:B------:R-:W-:Y:S01]  /*70f0*/  MOV R108, UR4 ;  /* 0x00000004006c7c02 */ /* 0x000fe20008000f00 */
[----:B------:R-:W-:Y:S02]  /*7100*/  UIADD3.X UR9, UPT, UPT, URZ, UR53, URZ, UP0, !UPT ;  /* 0x00000035ff097290 */ /* 0x000fe400087fe4ff */
[----:B------:R-:W-:Y:S01]  /*7110*/  UIADD3 UR4, UPT, UPT, UR49, 0x2a00, URZ ;  /* 0x00002a0031047890 */ /* 0x000fe2000fffe0ff */
[----:B------:R-:W-:Y:S01]  /*7120*/  R2UR UR40, R108 ;  /* 0x000000006c2872ca */ /* 0x000fe200000e0000 */
[----:B------:R-:W-:Y:S01]  /*7130*/  UMOV UR6, UR42 ;  /* 0x0000002a00067c82 */ /* 0x000fe20008000000 */
[----:B------:R-:W-:Y:S11]  /*7140*/  UMOV UR7, UR36 ;  /* 0x0000002400077c82 */ /* 0x000ff60008000000 */
[----:B------:R2:W-:Y:S01]  /*7150*/  UTMASTG.3D [UR40], [UR8] ;  /* 0x00000028080073b5 */ /* 0x0005e20008010000 */
[----:B------:R2:W-:Y:S01]  /*7160*/  UTMASTG.3D [UR4], [UR8] ;  /* 0x00000004080073b5 */ /* 0x0005e20008010000 */
[----:B------:R0:W-:Y:S01]  /*7170*/  UTMACMDFLUSH ;  /* 0x00000000000079b7 */ /* 0x0001e20000000000 */
[----:B--2---:R-:W-:Y:S04]  /*7180*/  DEPBAR.LE SB0, 0x1 ;  /* 0x000080400000791a */ /* 0x004fe80000000000 */
.L_x_123:
[----:B------:R-:W-:Y:S05]  /*7190*/  BSYNC.RECONVERGENT B0 ;  /* 0x0000000000007941 */ /* 0x000fea0003800200 */
.L_x_122:
[----:B------:R-:W-:Y:S06]  /*71a0*/  BAR.SYNC.DEFER_BLOCKING 0x1, 0x80 ;  /* 0x0042000000007b1d */ /* 0x000fec0000010000 */
[----:B------:R-:W2:Y:S01]  /*71b0*/  @P6 SYNCS.PHASECHK.TRANS64.TRYWAIT P0, [R125+URZ+0xd0], R32 ;  /* 0x0000d0207d0065a7 */ /* 0x000ea200080011ff */
[----:B------:R-:W-:Y:S01]  /*71c0*/  BSSY B1, `(.L_x_124) ;  /* 0x0000020000017945 */ /* 0x000fe20003800000 */
[----:B--2---:R-:W-:Y:S03]  /*71d0*/  @P6 SEL R114, RZ, 0x1, !P0 ;  /* 0x00000001ff726807 */ /* 0x004fe60004000000 */
[----:B------:R-:W-:Y:S05]  /*71e0*/  @!P6 BRA `(.L_x_125) ;  /* 0x000000000074e947 */ /* 0x000fea0003800000 */
[----:B------:R-:W-:Y:S01]  /*71f0*/  ISETP.NE.AND P1, PT, R115, RZ, PT ;  /* 0x000000ff7300720c */ /* 0x000fe20003f25270 */
[----:B------:R-:W-:Y:S01]  /*7200*/  BSSY B0, `(.L_x_126) ;  /* 0x0000009000007945 */ /* 0x000fe20003800000 */
[----:B------:R-:W-:Y:S11]  /*7210*/  ISETP.NE.AND P0, PT, R114, RZ, PT ;  /* 0x000000ff7200720c */ /* 0x000ff60003f05270 */
[----:B------:R-:W-:Y:S05]  /*7220*/  @P1 IMAD R0, R105, 0x1000, R100 ;  /* 0x0000100069001824 */ /* 0x000fea00078e0264 */
[----:B------:R-:W-:Y:S05]  /*7230*/  @P1 IADD3 R3, PT, PT, R0, UR49, RZ ;  /* 0x0000003100031c10 */ /* 0x000fea000fffe0ff */
[----:B------:R-:W-:Y:S01]  /*7240*/  @P1 IMAD.IADD R3, R3, 0x1, R124 ;  /* 0x0000000103031824 */ /* 0x000fe200078e027c */
[----:B------:R-:W-:Y:S06]  /*7250*/  @P0 BRA `(.L_x_127) ;  /* 0x00000000000c0947 */ /* 0x000fec0003800000 */
[----:B------:R-:W-:Y:S04]  /*7260*/  SHF.L.U32 R2, R104, 0x1f, RZ ;  /* 0x0000001f68027819 */ /* 0x000fe800000006ff */
[----:B------:R-:W2:Y:S02]  /*7270*/  SYNCS.PHASECHK.TRANS64.TRYWAIT P0, [R125+URZ+0xd0], R2 ;  /* 0x0000d0027d0075a7 */ /* 0x000ea400080011ff */
[----:B--2---:R-:W-:Y:S05]  /*7280*/  @!P0 BRA `(.L_x_128) ;  /* 0x0000001800e08947 */ /* 0x004fea0003800000 */
.L_x_127:
[----:B------:R-:W-:Y:S05]  /*7290*/  BSYNC B0 ;  /* 0x0000000000007941 */ /* 0x000fea0003800000 */
.L_x_126:
[----:B------:R-:W-:Y:S01]  /*72a0*/  ISETP.NE.AND P0, PT, R115, RZ, PT ;  /* 0x000000ff7300720c */ /* 0x000fe20003f05270 */
[----:B--2---:R-:W-:Y:S02]  /*72b0*/  VIADD R125, R125, 0xe0 ;  /* 0x000000e07d7d7836 */ /* 0x004fe40000000000 */
[----:B------:R-:W-:Y:S02]  /*72c0*/  IMAD.U32 R2, RZ, RZ, UR37 ;  /* 0x00000025ff027e24 */ /* 0x000fe4000f8e00ff */
[----:B------:R-:W-:Y:S03]  /*72d0*/  VIADD R105, R105, 0x1 ;  /* 0x0000000169697836 */ /* 0x000fe60000000000 */
[----:B------:R-:W-:Y:S05]  /*72e0*/  PRMT R2, R2, 0x654, R125 ;  /* 0x0000065402027816 */ /* 0x000fea000000007d */
[----:B------:R2:W3:Y:S04]  /*72f0*/  @P0 LDS.128 R80, [R0+UR49+0x200] ;  /* 0x0002003100500984 */ /* 0x0004e80008000c00 */
[----:B------:R2:W4:Y:S01]  /*7300*/  @P0 LDS.128 R84, [R3+0x200] ;  /* 0x0002000003540984 */ /* 0x0005220000000c00 */
        /* <DEDUP_REMOVED lines=11> */
.L_x_125:
[----:B------:R-:W-:Y:S05]  /*73c0*/  BSYNC B1 ;  /* 0x0000000000017941 */ /* 0x000fea0003800000 */
.L_x_124:
[----:B--2---:R-:W-:Y:S05]  /*73d0*/  VIADD R3, R48, 0x20 ;  /* 0x0000002030037836 */ /* 0x004fea0000000000 */
[----:B------:R-:W-:Y:S04]  /*73e0*/  SHF.R.U32.HI R3, RZ, 0x15, R3 ;  /* 0x00000015ff037819 */ /* 0x000fe80000011603 */
[----:B------:R-:W-:Y:S11]  /*73f0*/  LOP3.LUT P0, RZ, R3, 0x3, R102, 0x48, !PT ;  /* 0x0000000303ff7812 */ /* 0x000ff60007804866 */
[----:B------:R-:W-:Y:S02]  /*7400*/  @!UPT UIADD3 URZ, UPT, UPT, URZ, URZ, URZ ;  /* 0x000000fffffff290 */ /* 0x000fe4000fffe0ff */
[----:B------:R-:W-:Y:S05]  /*7410*/  @!P0 BRA `(.L_x_129) ;  /* 0x0000000000408947 */ /* 0x000fea0003800000 */
[----:B------:R-:W2:Y:S01]  /*7420*/  LDCU.64 UR8, c[0x4][0x70] ;  /* 0x01000e00ff0877ac */ /* 0x000ea20008000a00 */
[----:B------:R-:W-:Y:S01]  /*7430*/  MOV R3, 0x0 ;  /* 0x0000000000037802 */ /* 0x000fe20000000f00 */
[----:B------:R-:W-:Y:S02]  /*7440*/  HFMA2 R12, -RZ, RZ, 0, 5.9604644775390625e-08 ;  /* 0x00000001ff0c7431 */ /* 0x000fe400000001ff */
[----:B------:R-:W-:Y:S02]  /*7450*/  IMAD.MOV.U32 R8, RZ, RZ, 0x192 ;  /* 0x00000192ff087424 */ /* 0x000fe400078e00ff */
[----:B------:R-:W-:Y:S01]  /*7460*/  IMAD.MOV.U32 R13, RZ, RZ, RZ ;  /* 0x000000ffff0d7224 */ /* 0x000fe200078e00ff */
[----:B------:R-:W5:Y:S01]  /*7470*/  LDCU.64 UR6, c[0x4][0x78] ;  /* 0x01000f00ff0677ac */ /* 0x000f620008000a00 */
[----:B------:R-:W1:Y:S01]  /*7480*/  LDC.64 R2, c[0x4][R3] ;  /* 0x0100000003027b82 */ /* 0x000e620000000a00 */
[----:B------:R-:W3:Y:S01]  /*7490*/  LDCU.64 UR4, c[0x4][0x10] ;  /* 0x01000200ff0477ac */ /* 0x000ee20008000a00 */
[----:B--2---:R-:W-:Y:S01]  /*74a0*/  MOV R5, UR9 ;  /* 0x0000000900057c02 */ /* 0x004fe20008000f00 */
[----:B------:R-:W-:Y:S01]  /*74b0*/  IMAD.U32 R4, RZ, RZ, UR8 ;  /* 0x00000008ff047e24 */ /* 0x000fe2000f8e00ff */
[----:B-----5:R-:W-:Y:S01]  /*74c0*/  MOV R7, UR7 ;  /* 0x0000000700077c02 */ /* 0x020fe20008000f00 */
[----:B------:R-:W-:Y:S01]  /*74d0*/  IMAD.U32 R6, RZ, RZ, UR6 ;  /* 0x00000006ff067e24 */ /* 0x000fe2000f8e00ff */
[----:B---3--:R-:W-:Y:S01]  /*74e0*/  MOV R11, UR5 ;  /* 0x00000005000b7c02 */ /* 0x008fe20008000f00 */
[----:B------:R-:W-:Y:S02]  /*74f0*/  IMAD.U32 R10, RZ, RZ, UR4 ;  /* 0x00000004ff0a7e24 */ /* 0x000fe4000f8e00ff */
[----:B------:R-:W-:Y:S07]  /*7500*/  LEPC R20, `(.L_x_129) ;  /* 0x000000001014794e */ /* 0x000fee0000000000 */
[----:B-1--4-:R-:W-:Y:S05]  /*7510*/  CALL.ABS.NOINC R2 ;  /* 0x0000000002007343 */ /* 0x012fea0003c00000 */
.L_x_129:
[----:B------:R-:W-:Y:S01]  /*7520*/  ISETP.NE.AND P0, PT, R109, RZ, PT ;  /* 0x000000ff6d00720c */ /* 0x000fe20003f05270 */
[----:B------:R-:W-:Y:S05]  /*7530*/  WARPSYNC.ALL ;  /* 0x0000000000007948 */ /* 0x000fea0003800000 */
[----:B------:R-:W-:Y:S01]  /*7540*/  R2UR UR4, R48 ;  /* 0x00000000300472ca */ /* 0x000fe200000e0000 */
[----:B------:R-:W-:Y:S01]  /*7550*/  BSSY.RECONVERGENT B0, `(.L_x_130) ;  /* 0x000009f000007945 */ /* 0x000fe20003800200 */
[-C--:B---3--:R-:W-:Y:S02]  /*7560*/  F2FP.F16.E4M3.UNPACK_B R51, R80.reuse ;  /* 0x00000050ff33723e */ /* 0x088fe400020006ff */
[----:B------:R-:W-:Y:S02]  /*7570*/  F2FP.F16.E4M3.UNPACK_B R80, R80.H1 ;  /* 0x00000050ff50723e */ /* 0x000fe400030006ff */
[-C--:B------:R-:W-:Y:S01]  /*7580*/  F2FP.F16.E4M3.UNPACK_B R55, R81.reuse ;  /* 0x00000051ff37723e */ /* 0x080fe200020006ff */
[--C-:B------:R-:W-:Y:S01]  /*7590*/  HADD2.F32 R50, -RZ, R51.reuse.H0_H0 ;  /* 0x20000033ff327230 */ /* 0x100fe20000004100 */
[----:B------:R-:W-:Y:S01]  /*75a0*/  F2FP.F16.E4M3.UNPACK_B R81, R81.H1 ;  /* 0x00000051ff51723e */ /* 0x000fe200030006ff */
[----:B------:R-:W-:Y:S01]  /*75b0*/  HADD2.F32 R52, -RZ, R51.H1_H1 ;  /* 0x30000033ff347230 */ /* 0x000fe20000004100 */
[-C--:B------:R-:W-:Y:S01]  /*75c0*/  F2FP.F16.E4M3.UNPACK_B R59, R82.reuse ;  /* 0x00000052ff3b723e */ /* 0x080fe200020006ff */
[--C-:B------:R-:W-:Y:S01]  /*75d0*/  HADD2.F32 R51, -RZ, R80.reuse.H0_H0 ;  /* 0x20000050ff337230 */ /* 0x100fe20000004100 */
[----:B------:R-:W-:Y:S01]  /*75e0*/  F2FP.F16.E4M3.UNPACK_B R82, R82.H1 ;  /* 0x00000052ff52723e */ /* 0x000fe200030006ff */
[----:B------:R-:W2:Y:S01]  /*75f0*/  LDTM.x32 R4, tmem[UR4+0x20] ;  /* 0x00002004000479ee */ /* 0x000ea200082c0000 */
[----:B------:R-:W-:Y:S01]  /*7600*/  NOP ;  /* 0x0000000000007918 */ /* 0x000fe20000000000 */
[----:B------:R-:W-:Y:S01]  /*7610*/  IADD3 R111, PT, PT, R111, 0x140, RZ ;  /* 0x000001406f6f7810 */ /* 0x000fe20007ffe0ff */
[--C-:B------:R-:W-:Y:S01]  /*7620*/  HADD2.F32 R53, -RZ, R55.reuse.H0_H0 ;  /* 0x20000037ff357230 */ /* 0x100fe20000004100 */
[----:B------:R-:W-:Y:S01]  /*7630*/  F2FP.F16.E4M3.UNPACK_B R63, R83 ;  /* 0x00000053ff3f723e */ /* 0x000fe200020006ff */
[----:B------:R-:W-:Y:S01]  /*7640*/  HADD2.F32 R56, -RZ, R55.H1_H1 ;  /* 0x30000037ff387230 */ /* 0x000fe20000004100 */
[----:B------:R-:W-:Y:S01]  /*7650*/  LOP3.LUT R111, R111, 0xfefffff8, RZ, 0xc0, !PT ;  /* 0xfefffff86f6f7812 */ /* 0x000fe200078ec0ff */
[--C-:B------:R-:W-:Y:S01]  /*7660*/  HADD2.F32 R57, -RZ, R59.reuse.H0_H0 ;  /* 0x2000003bff397230 */ /* 0x100fe20000004100 */
[----:B----4-:R-:W-:Y:S01]  /*7670*/  F2FP.F16.E4M3.UNPACK_B R67, R84 ;  /* 0x00000054ff43723e */ /* 0x010fe200020006ff */
[----:B------:R-:W-:Y:S01]  /*7680*/  HADD2.F32 R60, -RZ, R59.H1_H1 ;  /* 0x3000003bff3c7230 */ /* 0x000fe20000004100 */
[----:B--2---:R2:W-:Y:S01]  /*7690*/  SYNCS.ARRIVE.TRANS64.RED.A1T0 RZ, [R111+URZ], RZ ;  /* 0x000000ff6fff79a7 */ /* 0x0045e200081004ff */
[--C-:B------:R-:W-:Y:S01]  /*76a0*/  HADD2.F32 R61, -RZ, R63.reuse.H0_H0 ;  /* 0x2000003fff3d7230 */ /* 0x100fe20000004100 */
[----:B------:R-:W-:Y:S01]  /*76b0*/  F2FP.F16.E4M3.UNPACK_B R71, R85 ;  /* 0x00000055ff47723e */ /* 0x000fe200020006ff */
[----:B------:R-:W-:Y:S01]  /*76c0*/  HADD2.F32 R64, -RZ, R63.H1_H1 ;  /* 0x3000003fff407230 */ /* 0x000fe20000004100 */
[----:B------:R-:W-:Y:S01]  /*76d0*/  F2FP.F16.E4M3.UNPACK_B R75, R86 ;  /* 0x00000056ff4b723e */ /* 0x000fe200020006ff */
[--C-:B------:R-:W-:Y:S01]  /*76e0*/  HADD2.F32 R65, -RZ, R67.reuse.H0_H0 ;  /* 0x20000043ff417230 */ /* 0x100fe20000004100 */
[----:B------:R-:W-:Y:S01]  /*76f0*/  F2FP.F16.E4M3.UNPACK_B R79, R87 ;  /* 0x00000057ff4f723e */ /* 0x000fe200020006ff */
[----:B------:R-:W-:Y:S01]  /*7700*/  HADD2.F32 R68, -RZ, R67.H1_H1 ;  /* 0x30000043ff447230 */ /* 0x000fe20000004100 */
[----:B------:R-:W-:Y:S01]  /*7710*/  F2FP.F16.E4M3.UNPACK_B R83, R83.H1 ;  /* 0x00000053ff53723e */ /* 0x000fe200030006ff */
[--C-:B------:R-:W-:Y:S01]  /*7720*/  HADD2.F32 R69, -RZ, R71.reuse.H0_H0 ;  /* 0x20000047ff457230 */ /* 0x100fe20000004100 */
[----:B------:R-:W-:Y:S01]  /*7730*/  F2FP.F16.E4M3.UNPACK_B R84, R84.H1 ;  /* 0x00000054ff54723e */ /* 0x000fe200030006ff */
[----:B------:R-:W-:Y:S01]  /*7740*/  HADD2.F32 R71, -RZ, R71.H1_H1 ;  /* 0x30000047ff477230 */ /* 0x000fe20000004100 */
[----:B------:R-:W-:Y:S01]  /*7750*/  F2FP.F16.E4M3.UNPACK_B R85, R85.H1 ;  /* 0x00000055ff55723e */ /* 0x000fe200030006ff */
[--C-:B------:R-:W-:Y:S02]  /*7760*/  HADD2.F32 R73, -RZ, R75.reuse.H0_H0 ;  /* 0x2000004bff497230 */ /* 0x100fe40000004100 */
[C---:B------:R-:W-:Y:S01]  /*7770*/  FMUL R4, R46.reuse, R4 ;  /* 0x000000042e047220 */ /* 0x040fe20000400000 */
        /* <DEDUP_REMOVED lines=16> */
[--C-:B------:R-:W-:Y:S02]  /*7880*/  HADD2.F32 R77, -RZ, R79.reuse.H0_H0 ;  /* 0x2000004fff4d7230 */ /* 0x100fe40000004100 */
[C---:B------:R-:W-:Y:S01]  /*7890*/  FMUL R28, R46.reuse, R32 ;  /* 0x000000202e1c7220 */ /* 0x040fe20000400000 */
[C---:B------:R-:W-:Y:S01]  /*78a0*/  FMUL R29, R46.reuse, R33 ;  /* 0x000000212e1d7220 */ /* 0x040fe20000400000 */
[----:B------:R-:W-:Y:S02]  /*78b0*/  HADD2.F32 R54, -RZ, R80.H1_H1 ;  /* 0x30000050ff367230 */ /* 0x000fe40000004100 */
[C---:B------:R-:W-:Y:S01]  /*78c0*/  FMUL R6, R46.reuse, R6 ;  /* 0x000000062e067220 */ /* 0x040fe20000400000 */
[----:B------:R-:W-:Y:S02]  /*78d0*/  HADD2.F32 R80, -RZ, R79.H1_H1 ;  /* 0x3000004fff507230 */ /* 0x000fe40000004100 */
[C---:B------:R-:W-:Y:S01]  /*78e0*/  FMUL R7, R46.reuse, R7 ;  /* 0x000000072e077220 */ /* 0x040fe20000400000 */
[--C-:B------:R-:W-:Y:S02]  /*78f0*/  HADD2.F32 R55, -RZ, R81.reuse.H0_H0 ;  /* 0x20000051ff377230 */ /* 0x100fe40000004100 */
[C---:B------:R-:W-:Y:S01]  /*7900*/  FFMA R6, R49.reuse, R51, R6 ;  /* 0x0000003331067223 */ /* 0x040fe20000000006 */
[----:B------:R-:W-:Y:S02]  /*7910*/  HADD2.F32 R58, -RZ, R81.H1_H1 ;  /* 0x30000051ff3a7230 */ /* 0x000fe40000004100 */
[C---:B------:R-:W-:Y:S01]  /*7920*/  FFMA R7, R49.reuse, R54, R7 ;  /* 0x0000003631077223 */ /* 0x040fe20000000007 */
[C---:B------:R-:W-:Y:S01]  /*7930*/  FFMA R8, R49.reuse, R53, R8 ;  /* 0x0000003531087223 */ /* 0x040fe20000000008 */
[----:B------:R-:W-:Y:S01]  /*7940*/  FFMA R9, R49, R56, R9 ;  /* 0x0000003831097223 */ /* 0x000fe20000000009 */
[C---:B------:R-:W-:Y:S01]  /*7950*/  FMUL R10, R46.reuse, R10 ;  /* 0x0000000a2e0a7220 */ /* 0x040fe20000400000 */
[C---:B------:R-:W-:Y:S01]  /*7960*/  FMUL R11, R46.reuse, R11 ;  /* 0x0000000b2e0b7220 */ /* 0x040fe20000400000 */
[--C-:B------:R-:W-:Y:S01]  /*7970*/  HADD2.F32 R59, -RZ, R82.reuse.H0_H0 ;  /* 0x20000052ff3b7230 */ /* 0x100fe20000004100 */
[----:B-1----:R-:W-:Y:S01]  /*7980*/  F2FP.SATFINITE.E4M3.F32.PACK_AB_MERGE_C R116, R7, R6, RZ ;  /* 0x000000060774723e */ /* 0x002fe200048070ff */
[C---:B------:R-:W-:Y:S01]  /*7990*/  FFMA R10, R49.reuse, R55, R10 ;  /* 0x00000037310a7223 */ /* 0x040fe2000000000a */
[C---:B------:R-:W-:Y:S01]  /*79a0*/  FFMA R11, R49.reuse, R58, R11 ;  /* 0x0000003a310b7223 */ /* 0x040fe2000000000b */
[C---:B------:R-:W-:Y:S01]  /*79b0*/  FFMA R12, R49.reuse, R57, R12 ;  /* 0x00000039310c7223 */ /* 0x040fe2000000000c */
[----:B------:R-:W-:Y:S01]  /*79c0*/  F2FP.F16.E4M3.UNPACK_B R86, R86.H1 ;  /* 0x00000056ff56723e */ /* 0x000fe200030006ff */
[----:B------:R-:W-:Y:S01]  /*79d0*/  FFMA R13, R49, R60, R13 ;  /* 0x0000003c310d7223 */ /* 0x000fe2000000000d */
[----:B------:R-:W-:Y:S01]  /*79e0*/  F2FP.SATFINITE.E4M3.F32.PACK_AB_MERGE_C R116, R5, R4, R116 ;  /* 0x000000040574723e */ /* 0x000fe20004807074 */
[----:B------:R-:W-:Y:S01]  /*79f0*/  HADD2.F32 R62, -RZ, R82.H1_H1 ;  /* 0x30000052ff3e7230 */ /* 0x000fe20000004100 */
[----:B------:R-:W-:Y:S01]  /*7a00*/  F2FP.SATFINITE.E4M3.F32.PACK_AB_MERGE_C R117, R11, R10, RZ ;  /* 0x0000000a0b75723e */ /* 0x000fe200048070ff */
[C---:B------:R-:W-:Y:S01]  /*7a10*/  FMUL R14, R46.reuse, R14 ;  /* 0x0000000e2e0e7220 */ /* 0x040fe20000400000 */
[C---:B------:R-:W-:Y:S01]  /*7a20*/  FMUL R15, R46.reuse, R15 ;  /* 0x0000000f2e0f7220 */ /* 0x040fe20000400000 */
[--C-:B------:R-:W-:Y:S01]  /*7a30*/  HADD2.F32 R63, -RZ, R83.reuse.H0_H0 ;  /* 0x20000053ff3f7230 */ /* 0x100fe20000004100 */
[----:B------:R-:W-:Y:S01]  /*7a40*/  F2FP.SATFINITE.E4M3.F32.PACK_AB_MERGE_C R117, R9, R8, R117 ;  /* 0x000000080975723e */ /* 0x000fe20004807075 */
[C---:B------:R-:W-:Y:S01]  /*7a50*/  FFMA R14, R49.reuse, R59, R14 ;  /* 0x0000003b310e7223 */ /* 0x040fe2000000000e */
[C---:B------:R-:W-:Y:S01]  /*7a60*/  FFMA R15, R49.reuse, R62, R15 ;  /* 0x0000003e310f7223 */ /* 0x040fe2000000000f */
[C---:B------:R-:W-:Y:S01]  /*7a70*/  FFMA R16, R49.reuse, R61, R16 ;  /* 0x0000003d31107223 */ /* 0x040fe20000000010 */
[C---:B------:R-:W-:Y:S01]  /*7a80*/  FFMA R17, R49.reuse, R64, R17 ;  /* 0x0000004031117223 */ /* 0x040fe20000000011 */
[----:B------:R-:W-:Y:S02]  /*7a90*/  HADD2.F32 R66, -RZ, R83.H1_H1 ;  /* 0x30000053ff427230 */ /* 0x000fe40000004100 */
[C---:B------:R-:W-:Y:S01]  /*7aa0*/  FMUL R18, R46.reuse, R18 ;  /* 0x000000122e127220 */ /* 0x040fe20000400000 */
[C---:B------:R-:W-:Y:S01]  /*7ab0*/  FMUL R19, R46.reuse, R19 ;  /* 0x000000132e137220 */ /* 0x040fe20000400000 */
[--C-:B------:R-:W-:Y:S02]  /*7ac0*/  HADD2.F32 R67, -RZ, R84.reuse.H0_H0 ;  /* 0x20000054ff437230 */ /* 0x100fe40000004100 */
[C---:B------:R-:W-:Y:S01]  /*7ad0*/  FMUL R22, R46.reuse, R22 ;  /* 0x000000162e167220 */ /* 0x040fe20000400000 */
[C---:B------:R-:W-:Y:S01]  /*7ae0*/  FFMA R18, R49.reuse, R63, R18 ;  /* 0x0000003f31127223 */ /* 0x040fe20000000012 */
[----:B------:R-:W-:Y:S02]  /*7af0*/  HADD2.F32 R70, -RZ, R84.H1_H1 ;  /* 0x30000054ff467230 */ /* 0x000fe40000004100 */
        /* <DEDUP_REMOVED lines=11> */
[----:B------:R-:W-:Y:S01]  /*7bb0*/  F2FP.F16.E4M3.UNPACK_B R87, R87.H1 ;  /* 0x00000057ff57723e */ /* 0x000fe200030006ff */
        /* <DEDUP_REMOVED lines=16> */
[----:B------:R-:W-:Y:S01]  /*7cc0*/  FFMA R28, R49, R77, R28 ;  /* 0x0000004d311c7223 */ /* 0x000fe2000000001c */
[----:B------:R-:W-:Y:S01]  /*7cd0*/  F2FP.SATFINITE.E4M3.F32.PACK_AB_MERGE_C R119, R19, R18, RZ ;  /* 0x000000121377723e */ /* 0x000fe200048070ff */
        /* <DEDUP_REMOVED lines=14> */
[----:B--2---:R-:W-:Y:S03]  /*7dc0*/  IADD3 R111, PT, PT, R44, 0x1, RZ ;  /* 0x000000012c6f7810 */ /* 0x004fe60007ffe0ff */
        /* <DEDUP_REMOVED lines=9> */
[----:B------:R-:W-:Y:S02]  /*7e60*/  UIADD3 UR12, UP0, UPT, UR52, 0x680, URZ ;  /* 0x00000680340c7890 */ /* 0x000fe4000ff1e0ff */
[----:B------:R-:W-:Y:S02]  /*7e70*/  UIADD3 UR9, UPT, UPT, UR41, 0x20, URZ ;  /* 0x0000002029097890 */ /* 0x000fe4000fffe0ff */
[----:B------:R-:W-:Y:S02]  /*7e80*/  UIADD3 UR8, UPT, UPT, UR49, 0x3200, URZ ;  /* 0x0000320031087890 */ /* 0x000fe4000fffe0ff */
[----:B------:R-:W-:Y:S01]  /*7e90*/  UIADD3.X UR13, UPT, UPT, URZ, UR53, URZ, UP0, !UPT ;  /* 0x00000035ff0d7290 */ /* 0x000fe200087fe4ff */
[----:B------:R-:W-:Y:S01]  /*7ea0*/  UMOV UR10, UR42 ;  /* 0x0000002a000a7c82 */ /* 0x000fe20008000000 */
[----:B------:R-:W-:Y:S01]  /*7eb0*/  UMOV UR11, UR36 ;  /* 0x00000024000b7c82 */ /* 0x000fe20008000000 */
[----:B------:R-:W-:Y:S02]  /*7ec0*/  UIADD3 UR5, UPT, UPT, UR41, 0x60, URZ ;  /* 0x0000006029057890 */ /* 0x000fe4000fffe0ff */
[----:B------:R-:W-:Y:S01]  /*7ed0*/  UIADD3 UR4, UPT, UPT, UR49, 0x3a00, URZ ;  /* 0x00003a0031047890 */ /* 0x000fe2000fffe0ff */
[----:B------:R-:W-:Y:S03]  /*7ee0*/  UMOV UR6, UR42 ;  /* 0x0000002a00067c82 */ /* 0x000fe60008000000 */
[----:B------:R2:W-:Y:S01]  /*7ef0*/  UTMASTG.3D [UR8], [UR12] ;  /* 0x000000080c0073b5 */ /* 0x0005e20008010000 */
[----:B------:R-:W-:Y:S04]  /*7f00*/  UMOV UR7, UR36 ;  /* 0x0000002400077c82 */ /* 0x000fe80008000000 */
[----:B------:R2:W-:Y:S01]  /*7f10*/  UTMASTG.3D [UR4], [UR12] ;  /* 0x000000040c0073b5 */ /* 0x0005e20008010000 */
[----:B------:R0:W-:Y:S01]  /*7f20*/  UTMACMDFLUSH ;  /* 0x00000000000079b7 */ /* 0x0001e20000000000 */
[----:B--2---:R-:W-:Y:S04]  /*7f30*/  DEPBAR.LE SB0, 0x1 ;  /* 0x000080400000791a */ /* 0x004fe80000000000 */
.L_x_131:
[----:B------:R-:W-:Y:S05]  /*7f40*/  BSYNC.RECONVERGENT B0 ;  /* 0x0000000000007941 */ /* 0x000fea0003800200 */
.L_x_130:
[----:B------:R-:W-:Y:S01]  /*7f50*/  BAR.SYNC.DEFER_BLOCKING 0x1, 0x80 ;  /* 0x0042000000007b1d */ /* 0x000fe20000010000 */
[----:B------:R-:W-:Y:S01]  /*7f60*/  ISETP.NE.AND P2, PT, R110, RZ, PT ;  /* 0x000000ff6e00720c */ /* 0x000fe20003f45270 */
[----:B------:R-:W-:Y:S01]  /*7f70*/  IMAD.IADD R20, R43, 0x1, R94 ;  /* 0x000000012b147824 */ /* 0x000fe200078e025e */
[----:B------:R-:W-:Y:S01]  /*7f80*/  ISETP.NE.AND P0, PT, R112, 0x2, PT ;  /* 0x000000027000780c */ /* 0x000fe20003f05270 */
[----:B------:R-:W-:Y:S01]  /*7f90*/  IMAD.IADD R21, R45, 0x1, R96 ;  /* 0x000000012d157824 */ /* 0x000fe200078e0260 */
[----:B------:R-:W-:Y:S02]  /*7fa0*/  ISETP.NE.AND P1, PT, R111, 0x4, PT ;  /* 0x000000046f00780c */ /* 0x000fe40003f25270 */
[----:B------:R-:W-:Y:S02]  /*7fb0*/  SEL R3, RZ, 0x1, P0 ;  /* 0x00000001ff037807 */ /* 0x000fe40000000000 */
[----:B------:R-:W-:Y:S02]  /*7fc0*/  SEL R0, RZ, 0x1, P1 ;  /* 0x00000001ff007807 */ /* 0x000fe40000800000 */
[----:B------:R-:W-:Y:S02]  /*7fd0*/  LOP3.LUT R106, R106, R3, RZ, 0x3c, !PT ;  /* 0x000000036a6a7212 */ /* 0x000fe400078e3cff */
[----:B------:R-:W-:Y:S02]  /*7fe0*/  LOP3.LUT R107, R107, R0, RZ, 0x3c, !PT ;  /* 0x000000006b6b7212 */ /* 0x000fe400078e3cff */
[----:B------:R-:W-:Y:S02]  /*7ff0*/  @P2 R2UR UR36, R103 ;  /* 0x00000000672422ca */ /* 0x000fe400000e0000 */
[----:B------:R-:W-:Y:S02]  /*8000*/  SEL R112, R112, RZ, P0 ;  /* 0x000000ff70707207 */ /* 0x000fe40000000000 */
[----:B------:R-:W-:Y:S01]  /*8010*/  SEL R44, R111, RZ, P1 ;  /* 0x000000ff6f2c7207 */ /* 0x000fe20000800000 */
[----:B------:R-:W-:Y:S10]  /*8020*/  @P2 BRA `(.L_x_132) ;  /* 0xffffffd400dc2947 */ /* 0x000ff4000383ffff */
[----:B------:R-:W-:Y:S05]  /*8030*/  EXIT ;  /* 0x000000000000794d */ /* 0x000fea0003800000 */
.L_x_25:
[----:B--2---:R2:W4:Y:S02]  /*8040*/  SYNCS.PHASECHK.TRANS64.TRYWAIT P0, [R3+URZ+0x170], R2 ;  /* 0x00017002030075a7 */ /* 0x00452400080011ff */
[----:B----4-:R-:W-:Y:S05]  /*8050*/  @!P0 NANOSLEEP.SYNCS 0x989680 ;  /* 0x009896800000895d */ /* 0x010fea0003900000 */
[----:B------:R-:W4:Y:S02]  /*8060*/  @!P0 SYNCS.PHASECHK.TRANS64 P0, [R3+URZ+0x170], R2 ;  /* 0x00017002030085a7 */ /* 0x000f2400080010ff */
[----:B----4-:R-:W-:Y:S05]  /*8070*/  @!P0 BRA `(.L_x_25) ;  /* 0xfffffffc00f08947 */ /* 0x010fea000383ffff */
[----:B------:R-:W-:Y:S05]  /*8080*/  BRA `(.L_x_133) ;  /* 0xffffff9800247947 */ /* 0x000fea000383ffff */
.L_x_28:
[----:B-1----:R-:W-:-:S07]  /*8090*/  MOV R2, UR33 ;  /* 0x0000002100027c02 */ /* 0x002fce0008000f00 */
.L_x_134:
[----:B-1----:R1:W2:Y:S02]  /*80a0*/  SYNCS.PHASECHK.TRANS64.TRYWAIT P0, [R2+URZ+0x68], R5 ;  /* 0x00006805020075a7 */ /* 0x0022a400080011ff */
[----:B--2---:R-:W-:Y:S05]  /*80b0*/  @!P0 NANOSLEEP.SYNCS 0x989680 ;  /* 0x009896800000895d */ /* 0x004fea0003900000 */
[----:B------:R-:W2:Y:S02]  /*80c0*/  @!P0 SYNCS.PHASECHK.TRANS64 P0, [R2+URZ+0x68], R5 ;  /* 0x00006805020085a7 */ /* 0x000ea400080010ff */
[----:B--2---:R-:W-:Y:S05]  /*80d0*/  @!P0 BRA `(.L_x_134) ;  /* 0xfffffffc00f08947 */ /* 0x004fea000383ffff */
[----:B------:R-:W-:Y:S05]  /*80e0*/  BRA `(.L_x_27) ;  /* 0xffffff9800887947 */ /* 0x000fea000383ffff */
.L_x_35:
[----:B-1----:R-:W-:-:S07]  /*80f0*/  MOV R2, UR17 ;  /* 0x0000001100027c02 */ /* 0x002fce0008000f00 */
.L_x_135:
[----:B-1----:R1:W2:Y:S02]  /*8100*/  SYNCS.PHASECHK.TRANS64.TRYWAIT P0, [R2+URZ+0x68], R5 ;  /* 0x00006805020075a7 */ /* 0x0022a400080011ff */
[----:B--2---:R-:W-:Y:S05]  /*8110*/  @!P0 NANOSLEEP.SYNCS 0x989680 ;  /* 0x009896800000895d */ /* 0x004fea0003900000 */
[----:B------:R-:W2:Y:S02]  /*8120*/  @!P0 SYNCS.PHASECHK.TRANS64 P0, [R2+URZ+0x68], R5 ;  /* 0x00006805020085a7 */ /* 0x000ea400080010ff */
[----:B--2---:R-:W-:Y:S05]  /*8130*/  @!P0 BRA `(.L_x_135) ;  /* 0xfffffffc00f08947 */ /* 0x004fea000383ffff */
[----:B------:R-:W-:Y:S05]  /*8140*/  BRA `(.L_x_34) ;  /* 0xffffff9c00407947 */ /* 0x000fea000383ffff */
.L_x_40:
[----:B-1----:R1:W2:Y:S02]  /*8150*/  SYNCS.PHASECHK.TRANS64.TRYWAIT P0, [R2+URZ+0x100], R3 ;  /* 0x00010003020075a7 */ /* 0x0022a400080011ff */
[----:B--2---:R-:W-:Y:S05]  /*8160*/  @!P0 NANOSLEEP.SYNCS 0x989680 ;  /* 0x009896800000895d */ /* 0x004fea0003900000 */
[----:B------:R-:W2:Y:S02]  /*8170*/  @!P0 SYNCS.PHASECHK.TRANS64 P0, [R2+URZ+0x100], R3 ;  /* 0x00010003020085a7 */ /* 0x000ea400080010ff */
[----:B--2---:R-:W-:Y:S05]  /*8180*/  @!P0 BRA `(.L_x_40) ;  /* 0xfffffffc00f08947 */ /* 0x004fea000383ffff */
[----:B------:R-:W-:Y:S05]  /*8190*/  BRA `(.L_x_136) ;  /* 0xffffff9c00e07947 */ /* 0x000fea000383ffff */
.L_x_44:
[----:B---3--:R-:W-:-:S07]  /*81a0*/  MOV R0, UR4 ;  /* 0x0000000400007c02 */ /* 0x008fce0008000f00 */
.L_x_137:
[----:B-1----:R1:W2:Y:S02]  /*81b0*/  SYNCS.PHASECHK.TRANS64.TRYWAIT P0, [R0+URZ], R3 ;  /* 0x00000003000075a7 */ /* 0x0022a400080011ff */
[----:B--2---:R-:W-:Y:S05]  /*81c0*/  @!P0 NANOSLEEP.SYNCS 0x989680 ;  /* 0x009896800000895d */ /* 0x004fea0003900000 */
[----:B------:R-:W2:Y:S02]  /*81d0*/  @!P0 SYNCS.PHASECHK.TRANS64 P0, [R0+URZ], R3 ;  /* 0x00000003000085a7 */ /* 0x000ea400080010ff */
[----:B--2---:R-:W-:Y:S05]  /*81e0*/  @!P0 BRA `(.L_x_137) ;  /* 0xfffffffc00f08947 */ /* 0x004fea000383ffff */
[----:B------:R-:W-:Y:S05]  /*81f0*/  BRA `(.L_x_138) ;  /* 0xffffffa400507947 */ /* 0x000fea000383ffff */
.L_x_45:
[----:B---3--:R-:W-:-:S07]  /*8200*/  MOV R0, UR4 ;  /* 0x0000000400007c02 */ /* 0x008fce0008000f00 */
.L_x_139:
[----:B-1----:R1:W2:Y:S02]  /*8210*/  SYNCS.PHASECHK.TRANS64.TRYWAIT P0, [R0+URZ], R3 ;  /* 0x00000003000075a7 */ /* 0x0022a400080011ff */
[----:B--2---:R-:W-:Y:S05]  /*8220*/  @!P0 NANOSLEEP.SYNCS 0x989680 ;  /* 0x009896800000895d */ /* 0x004fea0003900000 */
[----:B------:R-:W2:Y:S02]  /*8230*/  @!P0 SYNCS.PHASECHK.TRANS64 P0, [R0+URZ], R3 ;  /* 0x00000003000085a7 */ /* 0x000ea400080010ff */
[----:B--2---:R-:W-:Y:S05]  /*8240*/  @!P0 BRA `(.L_x_139) ;  /* 0xfffffffc00f08947 */ /* 0x004fea000383ffff */
[----:B------:R-:W-:Y:S05]  /*8250*/  BRA `(.L_x_140) ;  /* 0xffffffa4005c7947 */ /* 0x000fea000383ffff */
.L_x_46:
[----:B---3--:R-:W-:-:S07]  /*8260*/  MOV R0, UR4 ;  /* 0x0000000400007c02 */ /* 0x008fce0008000f00 */
.L_x_141:
[----:B-1----:R1:W2:Y:S02]  /*8270*/  SYNCS.PHASECHK.TRANS64.TRYWAIT P0, [R0+URZ], R3 ;  /* 0x00000003000075a7 */ /* 0x0022a400080011ff */
[----:B--2---:R-:W-:Y:S05]  /*8280*/  @!P0 NANOSLEEP.SYNCS 0x989680 ;  /* 0x009896800000895d */ /* 0x004fea0003900000 */
[----:B------:R-:W2:Y:S02]  /*8290*/  @!P0 SYNCS.PHASECHK.TRANS64 P0, [R0+URZ], R3 ;  /* 0x00000003000085a7 */ /* 0x000ea400080010ff */
[----:B--2---:R-:W-:Y:S05]  /*82a0*/  @!P0 BRA `(.L_x_141) ;  /* 0xfffffffc00f08947 */ /* 0x004fea000383ffff */
[----:B------:R-:W-:Y:S05]  /*82b0*/  BRA `(.L_x_142) ;  /* 0xffffffa400687947 */ /* 0x000fea000383ffff */
.L_x_47:
[----:B---3--:R-:W-:-:S07]  /*82c0*/  MOV R0, UR4 ;  /* 0x0000000400007c02 */ /* 0x008fce0008000f00 */
.L_x_143:
[----:B-1----:R1:W2:Y:S02]  /*82d0*/  SYNCS.PHASECHK.TRANS64.TRYWAIT P0, [R0+URZ], R3 ;  /* 0x00000003000075a7 */ /* 0x0022a400080011ff */
[----:B--2---:R-:W-:Y:S05]  /*82e0*/  @!P0 NANOSLEEP.SYNCS 0x989680 ;  /* 0x009896800000895d */ /* 0x004fea0003900000 */
[----:B------:R-:W2:Y:S02]  /*82f0*/  @!P0 SYNCS.PHASECHK.TRANS64 P0, [R0+URZ], R3 ;  /* 0x00000003000085a7 */ /* 0x000ea400080010ff */
[----:B--2---:R-:W-:Y:S05]  /*8300*/  @!P0 BRA `(.L_x_143) ;  /* 0xfffffffc00f08947 */ /* 0x004fea000383ffff */
[----:B------:R-:W-:Y:S05]  /*8310*/  BRA `(.L_x_144) ;  /* 0xffffffa400747947 */ /* 0x000fea000383ffff */
.L_x_48:
[----:B---3--:R-:W-:-:S07]  /*8320*/  MOV R0, UR4 ;  /* 0x0000000400007c02 */ /* 0x008fce0008000f00 */
.L_x_145:
[----:B-1----:R1:W2:Y:S02]  /*8330*/  SYNCS.PHASECHK.TRANS64.TRYWAIT P0, [R0+URZ], R3 ;  /* 0x00000003000075a7 */ /* 0x0022a400080011ff */
[----:B--2---:R-:W-:Y:S05]  /*8340*/  @!P0 NANOSLEEP.SYNCS 0x989680 ;  /* 0x009896800000895d */ /* 0x004fea0003900000 */
[----:B------:R-:W2:Y:S02]  /*8350*/  @!P0 SYNCS.PHASECHK.TRANS64 P0, [R0+URZ], R3 ;  /* 0x00000003000085a7 */ /* 0x000ea400080010ff */
[----:B--2---:R-:W-:Y:S05]  /*8360*/  @!P0 BRA `(.L_x_145) ;  /* 0xfffffffc00f08947 */ /* 0x004fea000383ffff */
[----:B------:R-:W-:Y:S05]  /*8370*/  BRA `(.L_x_146) ;  /* 0xffffffa400807947 */ /* 0x000fea000383ffff */
.L_x_49:
[----:B---3--:R-:W-:-:S07]  /*8380*/  MOV R0, UR4 ;  /* 0x0000000400007c02 */ /* 0x008fce0008000f00 */
.L_x_147:
[----:B-1----:R1:W2:Y:S02]  /*8390*/  SYNCS.PHASECHK.TRANS64.TRYWAIT P0, [R0+URZ], R3 ;  /* 0x00000003000075a7 */ /* 0x0022a400080011ff */
[----:B--2---:R-:W-:Y:S05]  /*83a0*/  @!P0 NANOSLEEP.SYNCS 0x989680 ;  /* 0x009896800000895d */ /* 0x004fea0003900000 */
[----:B------:R-:W2:Y:S02]  /*83b0*/  @!P0 SYNCS.PHASECHK.TRANS64 P0, [R0+URZ], R3 ;  /* 0x00000003000085a7 */ /* 0x000ea400080010ff */
[----:B--2---:R-:W-:Y:S05]  /*83c0*/  @!P0 BRA `(.L_x_147) ;  /* 0xfffffffc00f08947 */ /* 0x004fea000383ffff */
[----:B------:R-:W-:Y:S05]  /*83d0*/  BRA `(.L_x_148) ;  /* 0xffffffa4008c7947 */ /* 0x000fea000383ffff */
.L_x_50:
[----:B---3--:R-:W-:-:S07]  /*83e0*/  MOV R0, UR4 ;  /* 0x0000000400007c02 */ /* 0x008fce0008000f00 */
.L_x_149:
[----:B-1----:R1:W2:Y:S02]  /*83f0*/  SYNCS.PHASECHK.TRANS64.TRYWAIT P0, [R0+URZ], R3 ;  /* 0x00000003000075a7 */ /* 0x0022a400080011ff */
[----:B--2---:R-:W-:Y:S05]  /*8400*/  @!P0 NANOSLEEP.SYNCS 0x989680 ;  /* 0x009896800000895d */ /* 0x004fea0003900000 */
[----:B------:R-:W2:Y:S02]  /*8410*/  @!P0 SYNCS.PHASECHK.TRANS64 P0, [R0+URZ], R3 ;  /* 0x00000003000085a7 */ /* 0x000ea400080010ff */
[----:B--2---:R-:W-:Y:S05]  /*8420*/  @!P0 BRA `(.L_x_149) ;  /* 0xfffffffc00f08947 */ /* 0x004fea000383ffff */
[----:B------:R-:W-:Y:S05]  /*8430*/  BRA `(.L_x_150) ;  /* 0xffffffa400987947 */ /* 0x000fea000383ffff */
.L_x_51:
[----:B---3--:R-:W-:-:S07]  /*8440*/  MOV R0, UR4 ;  /* 0x0000000400007c02 */ /* 0x008fce0008000f00 */
.L_x_151:
[----:B-1----:R1:W2:Y:S02]  /*8450*/  SYNCS.PHASECHK.TRANS64.TRYWAIT P0, [R0+URZ], R3 ;  /* 0x00000003000075a7 */ /* 0x0022a400080011ff */
[----:B--2---:R-:W-:Y:S05]  /*8460*/  @!P0 NANOSLEEP.SYNCS 0x989680 ;  /* 0x009896800000895d */ /* 0x004fea0003900000 */
[----:B------:R-:W2:Y:S02]  /*8470*/  @!P0 SYNCS.PHASECHK.TRANS64 P0, [R0+URZ], R3 ;  /* 0x00000003000085a7 */ /* 0x000ea400080010ff */
[----:B--2---:R-:W-:Y:S05]  /*8480*/  @!P0 BRA `(.L_x_151) ;  /* 0xfffffffc00f08947 */ /* 0x004fea000383ffff */
[----:B------:R-:W-:Y:S05]  /*8490*/  BRA `(.L_x_152) ;  /* 0xffffffa400a47947 */ /* 0x000fea000383ffff */
.L_x_52:
[----:B---3--:R-:W-:-:S07]  /*84a0*/  MOV R0, UR4 ;  /* 0x0000000400007c02 */ /* 0x008fce0008000f00 */
.L_x_153:
[----:B-1----:R1:W2:Y:S02]  /*84b0*/  SYNCS.PHASECHK.TRANS64.TRYWAIT P0, [R0+URZ], R3 ;  /* 0x00000003000075a7 */ /* 0x0022a400080011ff */
[----:B--2---:R-:W-:Y:S05]  /*84c0*/  @!P0 NANOSLEEP.SYNCS 0x989680 ;  /* 0x009896800000895d */ /* 0x004fea0003900000 */
[----:B------:R-:W2:Y:S02]  /*84d0*/  @!P0 SYNCS.PHASECHK.TRANS64 P0, [R0+URZ], R3 ;  /* 0x00000003000085a7 */ /* 0x000ea400080010ff */
[----:B--2---:R-:W-:Y:S05]  /*84e0*/  @!P0 BRA `(.L_x_153) ;  /* 0xfffffffc00f08947 */ /* 0x004fea000383ffff */
[----:B------:R-:W-:Y:S05]  /*84f0*/  BRA `(.L_x_154) ;  /* 0xffffffa400b07947 */ /* 0x000fea000383ffff */
.L_x_53:
[----:B---3--:R-:W-:-:S07]  /*8500*/  MOV R0, UR4 ;  /* 0x0000000400007c02 */ /* 0x008fce0008000f00 */
.L_x_155:
[----:B-1----:R1:W2:Y:S02]  /*8510*/  SYNCS.PHASECHK.TRANS64.TRYWAIT P0, [R0+URZ], R3 ;  /* 0x00000003000075a7 */ /* 0x0022a400080011ff */
[----:B--2---:R-:W-:Y:S05]  /*8520*/  @!P0 NANOSLEEP.SYNCS 0x989680 ;  /* 0x009896800000895d */ /* 0x004fea0003900000 */
[----:B------:R-:W2:Y:S02]  /*8530*/  @!P0 SYNCS.PHASECHK.TRANS64 P0, [R0+URZ], R3 ;  /* 0x00000003000085a7 */ /* 0x000ea400080010ff */
[----:B--2---:R-:W-:Y:S05]  /*8540*/  @!P0 BRA `(.L_x_155) ;  /* 0xfffffffc00f08947 */ /* 0x004fea000383ffff */
[----:B------:R-:W-:Y:S05]  /*8550*/  BRA `(.L_x_156) ;  /* 0xffffffa400bc7947 */ /* 0x000fea000383ffff */
.L_x_54:
[----:B---3--:R-:W-:-:S07]  /*8560*/  MOV R0, UR4 ;  /* 0x0000000400007c02 */ /* 0x008fce0008000f00 */
.L_x_157:
[----:B-1----:R1:W2:Y:S02]  /*8570*/  SYNCS.PHASECHK.TRANS64.TRYWAIT P0, [R0+URZ], R3 ;  /* 0x00000003000075a7 */ /* 0x0022a400080011ff */
[----:B--2---:R-:W-:Y:S05]  /*8580*/  @!P0 NANOSLEEP.SYNCS 0x989680 ;  /* 0x009896800000895d */ /* 0x004fea0003900000 */
[----:B------:R-:W2:Y:S02]  /*8590*/  @!P0 SYNCS.PHASECHK.TRANS64 P0, [R0+URZ], R3 ;  /* 0x00000003000085a7 */ /* 0x000ea400080010ff */
[----:B--2---:R-:W-:Y:S05]  /*85a0*/  @!P0 BRA `(.L_x_157) ;  /* 0xfffffffc00f08947 */ /* 0x004fea000383ffff */
[----:B------:R-:W-:Y:S05]  /*85b0*/  BRA `(.L_x_158) ;  /* 0xffffffa400c87947 */ /* 0x000fea000383ffff */
.L_x_55:
[----:B---3--:R-:W-:-:S07]  /*85c0*/  MOV R0, UR4 ;  /* 0x0000000400007c02 */ /* 0x008fce0008000f00 */
.L_x_159:
[----:B-1----:R1:W2:Y:S02]  /*85d0*/  SYNCS.PHASECHK.TRANS64.TRYWAIT P0, [R0+URZ], R3 ;  /* 0x00000003000075a7 */ /* 0x0022a400080011ff */
[----:B--2---:R-:W-:Y:S05]  /*85e0*/  @!P0 NANOSLEEP.SYNCS 0x989680 ;  /* 0x009896800000895d */ /* 0x004fea0003900000 */
[----:B------:R-:W2:Y:S02]  /*85f0*/  @!P0 SYNCS.PHASECHK.TRANS64 P0, [R0+URZ], R3 ;  /* 0x00000003000085a7 */ /* 0x000ea400080010ff */
[----:B--2---:R-:W-:Y:S05]  /*8600*/  @!P0 BRA `(.L_x_159) ;  /* 0xfffffffc00f08947 */ /* 0x004fea000383ffff */
[----:B------:R-:W-:Y:S05]  /*8610*/  BRA `(.L_x_160) ;  /* 0xffffffa400d47947 */ /* 0x000fea000383ffff */
.L_x_58:
[----:B-1----:R1:W2:Y:S02]  /*8620*/  SYNCS.PHASECHK.TRANS64.TRYWAIT P0, [R0+URZ+0x160], R5 ;  /* 0x00016005000075a7 */ /* 0x0022a400080011ff */
[----:B--2---:R-:W-:Y:S05]  /*8630*/  @!P0 NANOSLEEP.SYNCS 0x989680 ;  /* 0x009896800000895d */ /* 0x004fea0003900000 */
[----:B------:R-:W2:Y:S02]  /*8640*/  @!P0 SYNCS.PHASECHK.TRANS64 P0, [R0+URZ+0x160], R5 ;  /* 0x00016005000085a7 */ /* 0x000ea400080010ff */
[----:B--2---:R-:W-:Y:S05]  /*8650*/  @!P0 BRA `(.L_x_58) ;  /* 0xfffffffc00f08947 */ /* 0x004fea000383ffff */
[----:B------:R-:W-:Y:S05]  /*8660*/  BRA `(.L_x_161) ;  /* 0xffffffa800347947 */ /* 0x000fea000383ffff */
.L_x_59:
[----:B------:R-:W-:-:S07]  /*8670*/  MOV R0, UR5 ;  /* 0x0000000500007c02 */ /* 0x000fce0008000f00 */
.L_x_162:
[----:B-1----:R1:W2:Y:S02]  /*8680*/  SYNCS.PHASECHK.TRANS64.TRYWAIT P0, [R0+URZ+0x110], R7 ;  /* 0x00011007000075a7 */ /* 0x0022a400080011ff */
[----:B--2---:R-:W-:Y:S05]  /*8690*/  @!P0 NANOSLEEP.SYNCS 0x989680 ;  /* 0x009896800000895d */ /* 0x004fea0003900000 */
[----:B------:R-:W2:Y:S02]  /*86a0*/  @!P0 SYNCS.PHASECHK.TRANS64 P0, [R0+URZ+0x110], R7 ;  /* 0x00011007000085a7 */ /* 0x000ea400080010ff */
[----:B--2---:R-:W-:Y:S05]  /*86b0*/  @!P0 BRA `(.L_x_162) ;  /* 0xfffffffc00f08947 */ /* 0x004fea000383ffff */
[----:B------:R-:W-:Y:S05]  /*86c0*/  BRA `(.L_x_163) ;  /* 0xffffffa800447947 */ /* 0x000fea000383ffff */
.L_x_60:
[----:B-1----:R1:W2:Y:S02]  /*86d0*/  SYNCS.PHASECHK.TRANS64.TRYWAIT P1, [R0+URZ+0x100], R5 ;  /* 0x00010005000075a7 */ /* 0x0022a400080211ff */
[----:B--2---:R-:W-:Y:S05]  /*86e0*/  @!P1 NANOSLEEP.SYNCS 0x989680 ;  /* 0x009896800000995d */ /* 0x004fea0003900000 */
[----:B------:R-:W2:Y:S02]  /*86f0*/  @!P1 SYNCS.PHASECHK.TRANS64 P1, [R0+URZ+0x100], R5 ;  /* 0x00010005000095a7 */ /* 0x000ea400080210ff */
[----:B--2---:R-:W-:Y:S05]  /*8700*/  @!P1 BRA `(.L_x_60) ;  /* 0xfffffffc00f09947 */ /* 0x004fea000383ffff */
[----:B------:R-:W-:Y:S05]  /*8710*/  BRA `(.L_x_164) ;  /* 0xffffffa800747947 */ /* 0x000fea000383ffff */
.L_x_63:
[----:B------:R-:W-:-:S07]  /*8720*/  MOV R0, UR5 ;  /* 0x0000000500007c02 */ /* 0x000fce0008000f00 */
.L_x_165:
[----:B-1----:R1:W2:Y:S02]  /*8730*/  SYNCS.PHASECHK.TRANS64.TRYWAIT P0, [R0+URZ+0x110], R3 ;  /* 0x00011003000075a7 */ /* 0x0022a400080011ff */
[----:B--2---:R-:W-:Y:S05]  /*8740*/  @!P0 NANOSLEEP.SYNCS 0x989680 ;  /* 0x009896800000895d */ /* 0x004fea0003900000 */
[----:B------:R-:W2:Y:S02]  /*8750*/  @!P0 SYNCS.PHASECHK.TRANS64 P0, [R0+URZ+0x110], R3 ;  /* 0x00011003000085a7 */ /* 0x000ea400080010ff */
[----:B--2---:R-:W-:Y:S05]  /*8760*/  @!P0 BRA `(.L_x_165) ;  /* 0xfffffffc00f08947 */ /* 0x004fea000383ffff */
[----:B------:R-:W-:Y:S05]  /*8770*/  BRA `(.L_x_62) ;  /* 0xffffffa800c87947 */ /* 0x000fea000383ffff */
.L_x_72:
[----:B-1----:R-:W-:-:S04]  /*8780*/  MOV R4, UR6 ;  /* 0x0000000600047c02 */ /* 0x002fc80008000f00 */
[----:B------:R1:W2:Y:S03]  /*8790*/  SYNCS.PHASECHK.TRANS64.TRYWAIT P0, [R4+URZ+0x8], R5 ;  /* 0x00000805040075a7 */ /* 0x0002a600080011ff */
[----:B--2---:R-:W-:Y:S05]  /*87a0*/  @!P0 NANOSLEEP.SYNCS 0x989680 ;  /* 0x009896800000895d */ /* 0x004fea0003900000 */
[----:B------:R-:W2:Y:S02]  /*87b0*/  @!P0 SYNCS.PHASECHK.TRANS64 P0, [R4+URZ+0x8], R5 ;  /* 0x00000805040085a7 */ /* 0x000ea400080010ff */
[----:B--2---:R-:W-:Y:S05]  /*87c0*/  @!P0 BRA `(.L_x_72) ;  /* 0xfffffffc00ec8947 */ /* 0x004fea000383ffff */
[----:B------:R-:W-:Y:S05]  /*87d0*/  BRA `(.L_x_71) ;  /* 0xffffffac007c7947 */ /* 0x000fea000383ffff */
.L_x_74:
[----:B------:R-:W-:Y:S01]  /*87e0*/  BSSY B0, `(.L_x_166) ;  /* 0x0000006000007945 */ /* 0x000fe20003800000 */
[----:B------:R-:W-:-:S07]  /*87f0*/  MOV R15, 0xffffffff ;  /* 0xffffffff000f7802 */ /* 0x000fce0000000f00 */
[----:B-1---5:R-:W-:Y:S05]  /*8800*/  WARPSYNC.COLLECTIVE R15, `(.L_x_167) ;  /* 0x000000000f0c7348 */ /* 0x022fea0003c00000 */
[----:B------:R-:W-:Y:S02]  /*8810*/  ELECT P6, UR79, PT ;  /* 0x00000000004f782f */ /* 0x000fe400038c0000 */
[----:B------:R-:W-:Y:S01]  /*8820*/  MOV R14, UR79 ;  /* 0x0000004f000e7c02 */ /* 0x000fe20008000f00 */
[----:B-1---5:R-:W-:Y:S10]  /*8830*/  ENDCOLLECTIVE ;  /* 0x000000000000791b */ /* 0x022ff40003800000 */
.L_x_167:
[----:B------:R-:W-:Y:S05]  /*8840*/  BSYNC B0 ;  /* 0x0000000000007941 */ /* 0x000fea0003800000 */
.L_x_166:
[----:B------:R-:W-:Y:S05]  /*8850*/  BRA `(.L_x_168) ;  /* 0xffffffac00ac7947 */ /* 0x000fea000383ffff */
.L_x_76:
[----:B-1----:R-:W-:-:S04]  /*8860*/  MOV R2, UR6 ;  /* 0x0000000600027c02 */ /* 0x002fc80008000f00 */
[----:B------:R1:W2:Y:S03]  /*8870*/  SYNCS.PHASECHK.TRANS64.TRYWAIT P0, [R2+URZ+0x8], R3 ;  /* 0x00000803020075a7 */ /* 0x0002a600080011ff */
[----:B--2---:R-:W-:Y:S05]  /*8880*/  @!P0 NANOSLEEP.SYNCS 0x989680 ;  /* 0x009896800000895d */ /* 0x004fea0003900000 */
[----:B------:R-:W2:Y:S02]  /*8890*/  @!P0 SYNCS.PHASECHK.TRANS64 P0, [R2+URZ+0x8], R3 ;  /* 0x00000803020085a7 */ /* 0x000ea400080010ff */
[----:B--2---:R-:W-:Y:S05]  /*88a0*/  @!P0 BRA `(.L_x_76) ;  /* 0xfffffffc00ec8947 */ /* 0x004fea000383ffff */
[----:B------:R-:W-:Y:S05]  /*88b0*/  BRA `(.L_x_75) ;  /* 0xffffffac00b07947 */ /* 0x000fea000383ffff */
.L_x_77:
[----:B-1----:R1:W2:Y:S02]  /*88c0*/  SYNCS.PHASECHK.TRANS64.TRYWAIT P0, [R0+URZ+0x100], R5 ;  /* 0x00010005000075a7 */ /* 0x0022a400080011ff */
[----:B--2---:R-:W-:Y:S05]  /*88d0*/  @!P0 NANOSLEEP.SYNCS 0x989680 ;  /* 0x009896800000895d */ /* 0x004fea0003900000 */
[----:B------:R-:W2:Y:S02]  /*88e0*/  @!P0 SYNCS.PHASECHK.TRANS64 P0, [R0+URZ+0x100], R5 ;  /* 0x00010005000085a7 */ /* 0x000ea400080010ff */
[----:B--2---:R-:W-:Y:S05]  /*88f0*/  @!P0 BRA `(.L_x_77) ;  /* 0xfffffffc00f08947 */ /* 0x004fea000383ffff */
[----:B------:R-:W-:Y:S05]  /*8900*/  BRA `(.L_x_169) ;  /* 0xffffffb0009c7947 */ /* 0x000fea000383ffff */
.L_x_79:
[----:B------:R-:W-:-:S07]  /*8910*/  MOV R0, UR9 ;  /* 0x0000000900007c02 */ /* 0x000fce0008000f00 */
.L_x_170:
[----:B-1----:R1:W2:Y:S02]  /*8920*/  SYNCS.PHASECHK.TRANS64.TRYWAIT P0, [R0+URZ+0x140], R5 ;  /* 0x00014005000075a7 */ /* 0x0022a400080011ff */
[----:B--2---:R-:W-:Y:S05]  /*8930*/  @!P0 NANOSLEEP.SYNCS 0x989680 ;  /* 0x009896800000895d */ /* 0x004fea0003900000 */
[----:B------:R-:W2:Y:S02]  /*8940*/  @!P0 SYNCS.PHASECHK.TRANS64 P0, [R0+URZ+0x140], R5 ;  /* 0x00014005000085a7 */ /* 0x000ea400080010ff */
[----:B--2---:R-:W-:Y:S05]  /*8950*/  @!P0 BRA `(.L_x_170) ;  /* 0xfffffffc00f08947 */ /* 0x004fea000383ffff */
[----:B------:R-:W-:Y:S05]  /*8960*/  BRA `(.L_x_171) ;  /* 0xffffffb000e87947 */ /* 0x000fea000383ffff */
.L_x_82:
[----:B------:R-:W-:Y:S07]  /*8970*/  MOV R0, UR8 ;  /* 0x0000000800007c02 */ /* 0x000fee0008000f00 */
.L_x_172:
[----:B-1----:R1:W2:Y:S02]  /*8980*/  SYNCS.PHASECHK.TRANS64.TRYWAIT P0, [R0+URZ], R5 ;  /* 0x00000005000075a7 */ /* 0x0022a400080011ff */
[----:B--2---:R-:W-:Y:S05]  /*8990*/  @!P0 NANOSLEEP.SYNCS 0x989680 ;  /* 0x009896800000895d */ /* 0x004fea0003900000 */
[----:B------:R-:W2:Y:S02]  /*89a0*/  @!P0 SYNCS.PHASECHK.TRANS64 P0, [R0+URZ], R5 ;  /* 0x00000005000085a7 */ /* 0x000ea400080010ff */
[----:B--2---:R-:W-:Y:S05]  /*89b0*/  @!P0 BRA `(.L_x_172) ;  /* 0xfffffffc00f08947 */ /* 0x004fea000383ffff */
[----:B------:R-:W-:Y:S05]  /*89c0*/  BRA `(.L_x_81) ;  /* 0xffffffb000fc7947 */ /* 0x000fea000383ffff */
.L_x_86:
[----:B-1----:R-:W-:-:S07]  /*89d0*/  MOV R0, UR8 ;  /* 0x0000000800007c02 */ /* 0x002fce0008000f00 */
.L_x_173:
[----:B-1----:R1:W2:Y:S02]  /*89e0*/  SYNCS.PHASECHK.TRANS64.TRYWAIT P0, [R0+URZ], R3 ;  /* 0x00000003000075a7 */ /* 0x0022a400080011ff */
[----:B--2---:R-:W-:Y:S05]  /*89f0*/  @!P0 NANOSLEEP.SYNCS 0x989680 ;  /* 0x009896800000895d */ /* 0x004fea0003900000 */
[----:B------:R-:W2:Y:S02]  /*8a00*/  @!P0 SYNCS.PHASECHK.TRANS64 P0, [R0+URZ], R3 ;  /* 0x00000003000085a7 */ /* 0x000ea400080010ff */
[----:B--2---:R-:W-:Y:S05]  /*8a10*/  @!P0 BRA `(.L_x_173) ;  /* 0xfffffffc00f08947 */ /* 0x004fea000383ffff */
[----:B------:R-:W-:Y:S05]  /*8a20*/  BRA `(.L_x_174) ;  /* 0xffffffb400f07947 */ /* 0x000fea000383ffff */
.L_x_87:
[----:B------:R-:W-:-:S07]  /*8a30*/  MOV R0, UR8 ;  /* 0x0000000800007c02 */ /* 0x000fce0008000f00 */
.L_x_175:
[----:B-1----:R1:W2:Y:S02]  /*8a40*/  SYNCS.PHASECHK.TRANS64.TRYWAIT P0, [R0+URZ], R3 ;  /* 0x00000003000075a7 */ /* 0x0022a400080011ff */
[----:B--2---:R-:W-:Y:S05]  /*8a50*/  @!P0 NANOSLEEP.SYNCS 0x989680 ;  /* 0x009896800000895d */ /* 0x004fea0003900000 */
[----:B------:R-:W2:Y:S02]  /*8a60*/  @!P0 SYNCS.PHASECHK.TRANS64 P0, [R0+URZ], R3 ;  /* 0x00000003000085a7 */ /* 0x000ea400080010ff */
[----:B--2---:R-:W-:Y:S05]  /*8a70*/  @!P0 BRA `(.L_x_175) ;  /* 0xfffffffc00f08947 */ /* 0x004fea000383ffff */
[----:B------:R-:W-:Y:S05]  /*8a80*/  BRA `(.L_x_176) ;  /* 0xffffffb400fc7947 */ /* 0x000fea000383ffff */
.L_x_88:
[----:B------:R-:W-:-:S07]  /*8a90*/  MOV R0, UR8 ;  /* 0x0000000800007c02 */ /* 0x000fce0008000f00 */
.L_x_177:
[----:B-1----:R1:W2:Y:S02]  /*8aa0*/  SYNCS.PHASECHK.TRANS64.TRYWAIT P0, [R0+URZ], R3 ;  /* 0x00000003000075a7 */ /* 0x0022a400080011ff */
[----:B--2---:R-:W-:Y:S05]  /*8ab0*/  @!P0 NANOSLEEP.SYNCS 0x989680 ;  /* 0x009896800000895d */ /* 0x004fea0003900000 */
[----:B------:R-:W2:Y:S02]  /*8ac0*/  @!P0 SYNCS.PHASECHK.TRANS64 P0, [R0+URZ], R3 ;  /* 0x00000003000085a7 */ /* 0x000ea400080010ff */
[----:B--2---:R-:W-:Y:S05]  /*8ad0*/  @!P0 BRA `(.L_x_177) ;  /* 0xfffffffc00f08947 */ /* 0x004fea000383ffff */
[----:B------:R-:W-:Y:S05]  /*8ae0*/  BRA `(.L_x_178) ;  /* 0xffffffb800087947 */ /* 0x000fea000383ffff */
.L_x_91:
[----:B------:R-:W-:-:S07]  /*8af0*/  MOV R0, UR7 ;  /* 0x0000000700007c02 */ /* 0x000fce0008000f00 */
.L_x_179:
[----:B-1----:R1:W2:Y:S02]  /*8b00*/  SYNCS.PHASECHK.TRANS64.TRYWAIT P1, [R0+URZ+0x180], R3 ;  /* 0x00018003000075a7 */ /* 0x0022a400080211ff */
[----:B--2---:R-:W-:Y:S05]  /*8b10*/  @!P1 NANOSLEEP.SYNCS 0x989680 ;  /* 0x009896800000995d */ /* 0x004fea0003900000 */
[----:B------:R-:W2:Y:S02]  /*8b20*/  @!P1 SYNCS.PHASECHK.TRANS64 P1, [R0+URZ+0x180], R3 ;  /* 0x00018003000095a7 */ /* 0x000ea400080210ff */
[----:B--2---:R-:W-:Y:S05]  /*8b30*/  @!P1 BRA `(.L_x_179) ;  /* 0xfffffffc00f09947 */ /* 0x004fea000383ffff */
[----:B------:R-:W-:Y:S05]  /*8b40*/  BRA `(.L_x_180) ;  /* 0xffffffb800547947 */ /* 0x000fea000383ffff */
.L_x_96:
[----:B--2---:R2:W4:Y:S02]  /*8b50*/  SYNCS.PHASECHK.TRANS64.TRYWAIT P0, [R0+URZ+0x100], R3 ;  /* 0x00010003000075a7 */ /* 0x00452400080011ff */
[----:B----4-:R-:W-:Y:S05]  /*8b60*/  @!P0 NANOSLEEP.SYNCS 0x989680 ;  /* 0x009896800000895d */ /* 0x010fea0003900000 */
[----:B------:R-:W4:Y:S02]  /*8b70*/  @!P0 SYNCS.PHASECHK.TRANS64 P0, [R0+URZ+0x100], R3 ;  /* 0x00010003000085a7 */ /* 0x000f2400080010ff */
[----:B----4-:R-:W-:Y:S05]  /*8b80*/  @!P0 BRA `(.L_x_96) ;  /* 0xfffffffc00f08947 */ /* 0x010fea000383ffff */
[----:B------:R-:W-:Y:S05]  /*8b90*/  BRA `(.L_x_181) ;  /* 0xffffffbc00607947 */ /* 0x000fea000383ffff */
.L_x_99:
[----:B------:R-:W-:Y:S07]  /*8ba0*/  MOV R0, UR7 ;  /* 0x0000000700007c02 */ /* 0x000fee0008000f00 */
.L_x_182:
[----:B--2---:R2:W4:Y:S02]  /*8bb0*/  SYNCS.PHASECHK.TRANS64.TRYWAIT P0, [R0+URZ+0xf8], R3 ;  /* 0x0000f803000075a7 */ /* 0x00452400080011ff */
[----:B----4-:R-:W-:Y:S05]  /*8bc0*/  @!P0 NANOSLEEP.SYNCS 0x989680 ;  /* 0x009896800000895d */ /* 0x010fea0003900000 */
[----:B------:R-:W4:Y:S02]  /*8bd0*/  @!P0 SYNCS.PHASECHK.TRANS64 P0, [R0+URZ+0xf8], R3 ;  /* 0x0000f803000085a7 */ /* 0x000f2400080010ff */
[----:B----4-:R-:W-:Y:S05]  /*8be0*/  @!P0 BRA `(.L_x_182) ;  /* 0xfffffffc00f08947 */ /* 0x010fea000383ffff */
[----:B------:R-:W-:Y:S05]  /*8bf0*/  BRA `(.L_x_98) ;  /* 0xffffffc000407947 */ /* 0x000fea000383ffff */
.L_x_102:
[----:B--2---:R-:W-:Y:S07]  /*8c00*/  MOV R3, UR7 ;  /* 0x0000000700037c02 */ /* 0x004fee0008000f00 */
.L_x_183:
[----:B-1----:R1:W2:Y:S02]  /*8c10*/  SYNCS.PHASECHK.TRANS64.TRYWAIT P0, [R3+URZ+0xe0], R12 ;  /* 0x0000e00c030075a7 */ /* 0x0022a400080011ff */
[----:B--2---:R-:W-:Y:S05]  /*8c20*/  @!P0 NANOSLEEP.SYNCS 0x989680 ;  /* 0x009896800000895d */ /* 0x004fea0003900000 */
[----:B------:R-:W2:Y:S02]  /*8c30*/  @!P0 SYNCS.PHASECHK.TRANS64 P0, [R3+URZ+0xe0], R12 ;  /* 0x0000e00c030085a7 */ /* 0x000ea400080010ff */
[----:B--2---:R-:W-:Y:S05]  /*8c40*/  @!P0 BRA `(.L_x_183) ;  /* 0xfffffffc00f08947 */ /* 0x004fea000383ffff */
[----:B------:R-:W-:Y:S05]  /*8c50*/  BRA `(.L_x_184) ;  /* 0xffffffc000b87947 */ /* 0x000fea000383ffff */
.L_x_103:
[----:B------:R-:W-:Y:S07]  /*8c60*/  MOV R3, UR7 ;  /* 0x0000000700037c02 */ /* 0x000fee0008000f00 */
.L_x_185:
[----:B-1----:R1:W2:Y:S02]  /*8c70*/  SYNCS.PHASECHK.TRANS64.TRYWAIT P0, [R3+URZ+0xe8], R12 ;  /* 0x0000e80c030075a7 */ /* 0x0022a400080011ff */
[----:B--2---:R-:W-:Y:S05]  /*8c80*/  @!P0 NANOSLEEP.SYNCS 0x989680 ;  /* 0x009896800000895d */ /* 0x004fea0003900000 */
[----:B------:R-:W2:Y:S02]  /*8c90*/  @!P0 SYNCS.PHASECHK.TRANS64 P0, [R3+URZ+0xe8], R12 ;  /* 0x0000e80c030085a7 */ /* 0x000ea400080010ff */
[----:B--2---:R-:W-:Y:S05]  /*8ca0*/  @!P0 BRA `(.L_x_185) ;  /* 0xfffffffc00f08947 */ /* 0x004fea000383ffff */
[----:B------:R-:W-:Y:S05]  /*8cb0*/  BRA `(.L_x_186) ;  /* 0xffffffc400507947 */ /* 0x000fea000383ffff */
.L_x_105:
[----:B------:R-:W-:-:S07]  /*8cc0*/  MOV R0, UR7 ;  /* 0x0000000700007c02 */ /* 0x000fce0008000f00 */
.L_x_187:
[----:B-1----:R1:W4:Y:S02]  /*8cd0*/  SYNCS.PHASECHK.TRANS64.TRYWAIT P0, [R0+URZ+0xe0], R3 ;  /* 0x0000e003000075a7 */ /* 0x00232400080011ff */
[----:B----4-:R-:W-:Y:S05]  /*8ce0*/  @!P0 NANOSLEEP.SYNCS 0x989680 ;  /* 0x009896800000895d */ /* 0x010fea0003900000 */
[----:B------:R-:W4:Y:S02]  /*8cf0*/  @!P0 SYNCS.PHASECHK.TRANS64 P0, [R0+URZ+0xe0], R3 ;  /* 0x0000e003000085a7 */ /* 0x000f2400080010ff */
[----:B----4-:R-:W-:Y:S05]  /*8d00*/  @!P0 BRA `(.L_x_187) ;  /* 0xfffffffc00f08947 */ /* 0x010fea000383ffff */
[----:B------:R-:W-:Y:S05]  /*8d10*/  BRA `(.L_x_188) ;  /* 0xffffffc400d87947 */ /* 0x000fea000383ffff */
.L_x_107:
[----:B--2---:R2:W3:Y:S02]  /*8d20*/  SYNCS.PHASECHK.TRANS64.TRYWAIT P0, [R0+URZ+0x100], R3 ;  /* 0x00010003000075a7 */ /* 0x0044e400080011ff */
[----:B---3--:R-:W-:Y:S05]  /*8d30*/  @!P0 NANOSLEEP.SYNCS 0x989680 ;  /* 0x009896800000895d */ /* 0x008fea0003900000 */
[----:B------:R-:W3:Y:S02]  /*8d40*/  @!P0 SYNCS.PHASECHK.TRANS64 P0, [R0+URZ+0x100], R3 ;  /* 0x00010003000085a7 */ /* 0x000ee400080010ff */
[----:B---3--:R-:W-:Y:S05]  /*8d50*/  @!P0 BRA `(.L_x_107) ;  /* 0xfffffffc00f08947 */ /* 0x008fea000383ffff */
[----:B------:R-:W-:Y:S05]  /*8d60*/  BRA `(.L_x_189) ;  /* 0xffffffc800a07947 */ /* 0x000fea000383ffff */
.L_x_118:
[----:B-1----:R1:W3:Y:S02]  /*8d70*/  SYNCS.PHASECHK.TRANS64.TRYWAIT P1, [R3+URZ+0xd0], R0 ;  /* 0x0000d000030075a7 */ /* 0x0022e400080211ff */
[----:B---3--:R-:W-:Y:S05]  /*8d80*/  @!P1 NANOSLEEP.SYNCS 0x989680 ;  /* 0x009896800000995d */ /* 0x008fea0003900000 */
[----:B------:R-:W3:Y:S02]  /*8d90*/  @!P1 SYNCS.PHASECHK.TRANS64 P1, [R3+URZ+0xd0], R0 ;  /* 0x0000d000030095a7 */ /* 0x000ee400080210ff */
[----:B---3--:R-:W-:Y:S05]  /*8da0*/  @!P1 BRA `(.L_x_118) ;  /* 0xfffffffc00f09947 */ /* 0x008fea000383ffff */
[----:B------:R-:W-:Y:S05]  /*8db0*/  BRA `(.L_x_117) ;  /* 0xffffffd400b47947 */ /* 0x000fea000383ffff */
.L_x_120:
[----:B----4-:R4:W1:Y:S02]  /*8dc0*/  SYNCS.PHASECHK.TRANS64.TRYWAIT P0, [R111+URZ+0x120], R4 ;  /* 0x000120046f0075a7 */ /* 0x01086400080011ff */
[----:B-1----:R-:W-:Y:S05]  /*8dd0*/  @!P0 NANOSLEEP.SYNCS 0x989680 ;  /* 0x009896800000895d */ /* 0x002fea0003900000 */
[----:B------:R-:W1:Y:S02]  /*8de0*/  @!P0 SYNCS.PHASECHK.TRANS64 P0, [R111+URZ+0x120], R4 ;  /* 0x000120046f0085a7 */ /* 0x000e6400080010ff */
[----:B-1----:R-:W-:Y:S05]  /*8df0*/  @!P0 BRA `(.L_x_120) ;  /* 0xfffffffc00f08947 */ /* 0x002fea000383ffff */
[----:B------:R-:W-:Y:S05]  /*8e00*/  BRA `(.L_x_119) ;  /* 0xffffffd800087947 */ /* 0x000fea000383ffff */
.L_x_128:
[----:B--2---:R2:W3:Y:S02]  /*8e10*/  SYNCS.PHASECHK.TRANS64.TRYWAIT P0, [R125+URZ+0xd0], R2 ;  /* 0x0000d0027d0075a7 */ /* 0x0044e400080011ff */
[----:B---3--:R-:W-:Y:S05]  /*8e20*/  @!P0 NANOSLEEP.SYNCS 0x989680 ;  /* 0x009896800000895d */ /* 0x008fea0003900000 */
[----:B------:R-:W3:Y:S02]  /*8e30*/  @!P0 SYNCS.PHASECHK.TRANS64 P0, [R125+URZ+0xd0], R2 ;  /* 0x0000d0027d0085a7 */ /* 0x000ee400080010ff */
[----:B---3--:R-:W-:Y:S05]  /*8e40*/  @!P0 BRA `(.L_x_128) ;  /* 0xfffffffc00f08947 */ /* 0x008fea000383ffff */
[----:B------:R-:W-:Y:S05]  /*8e50*/  BRA `(.L_x_127) ;  /* 0xffffffe4000c7947 */ /* 0x000fea000383ffff */
        .weak           $__internal_0_$__cuda_sm10x_tcgen05_guardrail_trap_col_being_dealloced_not_returned_by_alloc
        .type           $__internal_0_$__cuda_sm10x_tcgen05_guardrail_trap_col_being_dealloced_not_returned_by_alloc,@function
        .size           $__internal_0_$__cuda_sm10x_tcgen05_guardrail_trap_col_being_dealloced_not_returned_by_alloc,($__internal_1_$__cuda_sm10x_tcgen05_guardrail_trap_phase_invalid_during_alloc - $__internal_0_$__cuda_sm10x_tcgen05_guardrail_trap_col_being_dealloced_not_returned_by_alloc)
$__internal_0_$__cuda_sm10x_tcgen05_guardrail_trap_col_being_dealloced_not_returned_by_alloc:
[----:B------:R-:W-:Y:S05]  /*8e60*/  BPT.TRAP 0x1 ;  /* 0x000000040000795c */ /* 0x000fea0000300000 */
[----:B------:R-:W-:-:S04]  /*8e70*/  HFMA2 R3, -RZ, RZ, 0, 0 ;  /* 0x00000000ff037431 */ /* 0x000fc800000001ff */
[----:B------:R-:W-:Y:S05]  /*8e80*/  RET.REL.NODEC R2 `(_ZN7cutlass13device_kernelINS_4gemm6kernel13GemmUniversalIN4cute5tupleIJiiiiEEENS1_10collective13CollectiveMmaINS1_35MainloopSm100TmaUmmaWarpSpecializedILi13ELi2ELi4ENS5_IJNS4_1CILi2EEENSA_ILi1EEESC_EEEEENS5_IJNSA_ILi128EEESF_SF_EEENS_12float_e4m3_tENS5_IJlSC_lEEESH_SI_NS4_8TiledMMAINS4_8MMA_AtomIJNS4_10MMA_TraitsINS4_25SM100_MMA_F8F6F4_2x1SM_SSEJSH_SH_fSF_SF_NS4_17integral_constantINS4_4UMMA5MajorELSP_0EEESQ_NSN_INSO_7ScaleInELSR_0EEESS_EEEEEENS4_6LayoutINS5_IJSC_SC_SC_EEENS5_IJNSA_ILi0EEESX_SX_EEEEENS5_IJNS4_10UnderscoreES10_S10_EEEEENS4_18SM100_TMA_2SM_LOADENS4_14ComposedLayoutINS4_7SwizzleILi3ELi4ELi3EEENS4_18smem_ptr_flag_bitsILi8EEENSV_INS5_IJNSA_ILi8EEESF_EEENS5_IJSF_SC_EEEEEEEvNS4_8identityES13_S1D_vS1E_EENS_8epilogue10collective18CollectiveEpilogueINS1G_23Sm100TmaWarpSpecializedILi2ELi2ELi32ELb0ELb0EEEJNS5_IJNSA_ILi64EEESF_SF_EEENS5_IJNSV_IS1L_SC_EENSV_INS5_IJNSA_ILi32EEESB_EEENS5_IJSC_S1L_EEEEEEEESH_SI_SH_SI_NS1G_6fusion15FusionCallbacksIS1K_NS1T_17LinearCombinationISH_fSH_fLNS_15FloatRoundStyleE2EEES1M_S1S_JEEENS4_5SM1004TMEM4LOAD26SM100_TMEM_LOAD_32dp32b32xENS4_13SM90_TMA_LOADENS14_INS15_ILi1ELi4ELi3EEES18_NSV_INS5_IJS19_S1O_EEENS5_IJS1O_SC_EEEEEEENS4_39AutoVectorizingCopyWithAssumedAlignmentILi128EEENS4_14SM90_TMA_STOREES28_S2A_S2A_EEEvvEEEEvNT_6ParamsE) ;  /* 0xffffff70025c7950 */ /* 0x000fea0003c3ffff */
        .weak           $__internal_1_$__cuda_sm10x_tcgen05_guardrail_trap_phase_invalid_during_alloc
        .type           $__internal_1_$__cuda_sm10x_tcgen05_guardrail_trap_phase_invalid_during_alloc,@function
        .size           $__internal_1_$__cuda_sm10x_tcgen05_guardrail_trap_phase_invalid_during_alloc,($__internal_2_$__cuda_sm10x_tcgen05_guardrail_trap_unallocated_columns_being_dealloced - $__internal_1_$__cuda_sm10x_tcgen05_guardrail_trap_phase_invalid_during_alloc)
$__internal_1_$__cuda_sm10x_tcgen05_guardrail_trap_phase_invalid_during_alloc:
[----:B------:R-:W-:Y:S05]  /*8e90*/  BPT.TRAP 0x1 ;  /* 0x000000040000795c */ /* 0x000fea0000300000 */
[----:B------:R-:W-:-:S04]  /*8ea0*/  MOV R3, 0x0 ;  /* 0x0000000000037802 */ /* 0x000fc80000000f00 */
[----:B------:R-:W-:Y:S05]  /*8eb0*/  RET.REL.NODEC R2 `(_ZN7cutlass13device_kernelINS_4gemm6kernel13GemmUniversalIN4cute5tupleIJiiiiEEENS1_10collective13CollectiveMmaINS1_35MainloopSm100TmaUmmaWarpSpecializedILi13ELi2ELi4ENS5_IJNS4_1CILi2EEENSA_ILi1EEESC_EEEEENS5_IJNSA_ILi128EEESF_SF_EEENS_12float_e4m3_tENS5_IJlSC_lEEESH_SI_NS4_8TiledMMAINS4_8MMA_AtomIJNS4_10MMA_TraitsINS4_25SM100_MMA_F8F6F4_2x1SM_SSEJSH_SH_fSF_SF_NS4_17integral_constantINS4_4UMMA5MajorELSP_0EEESQ_NSN_INSO_7ScaleInELSR_0EEESS_EEEEEENS4_6LayoutINS5_IJSC_SC_SC_EEENS5_IJNSA_ILi0EEESX_SX_EEEEENS5_IJNS4_10UnderscoreES10_S10_EEEEENS4_18SM100_TMA_2SM_LOADENS4_14ComposedLayoutINS4_7SwizzleILi3ELi4ELi3EEENS4_18smem_ptr_flag_bitsILi8EEENSV_INS5_IJNSA_ILi8EEESF_EEENS5_IJSF_SC_EEEEEEEvNS4_8identityES13_S1D_vS1E_EENS_8epilogue10collective18CollectiveEpilogueINS1G_23Sm100TmaWarpSpecializedILi2ELi2ELi32ELb0ELb0EEEJNS5_IJNSA_ILi64EEESF_SF_EEENS5_IJNSV_IS1L_SC_EENSV_INS5_IJNSA_ILi32EEESB_EEENS5_IJSC_S1L_EEEEEEEESH_SI_SH_SI_NS1G_6fusion15FusionCallbacksIS1K_NS1T_17LinearCombinationISH_fSH_fLNS_15FloatRoundStyleE2EEES1M_S1S_JEEENS4_5SM1004TMEM4LOAD26SM100_TMEM_LOAD_32dp32b32xENS4_13SM90_TMA_LOADENS14_INS15_ILi1ELi4ELi3EEES18_NSV_INS5_IJS19_S1O_EEENS5_IJS1O_SC_EEEEEEENS4_39AutoVectorizingCopyWithAssumedAlignmentILi128EEENS4_14SM90_TMA_STOREES28_S2A_S2A_EEEvvEEEEvNT_6ParamsE) ;  /* 0xffffff7002507950 */ /* 0x000fea0003c3ffff */
        .weak           $__internal_2_$__cuda_sm10x_tcgen05_guardrail_trap_unallocated_columns_being_dealloced
        .type           $__internal_2_$__cuda_sm10x_tcgen05_guardrail_trap_unallocated_columns_being_dealloced,@function
        .size           $__internal_2_$__cuda_sm10x_tcgen05_guardrail_trap_unallocated_columns_being_dealloced,(.L_x_191 - $__internal_2_$__cuda_sm10x_tcgen05_guardrail_trap_unallocated_columns_being_dealloced)
$__internal_2_$__cuda_sm10x_tcgen05_guardrail_trap_unallocated_columns_being_dealloced:
[----:B------:R-:W-:Y:S05]  /*8ec0*/  BPT.TRAP 0x1 ;  /* 0x000000040000795c */ /* 0x000fea0000300000 */
[----:B------:R-:W-:-:S04]  /*8ed0*/  HFMA2 R3, -RZ, RZ, 0, 0 ;  /* 0x00000000ff037431 */ /* 0x000fc800000001ff */
[----:B------:R-:W-:Y:S05]  /*8ee0*/  RET.REL.NODEC R2 `(_ZN7cutlass13device_kernelINS_4gemm6kernel13GemmUniversalIN4cute5tupleIJiiiiEEENS1_10collective13CollectiveMmaINS1_35MainloopSm100TmaUmmaWarpSpecializedILi13ELi2ELi4ENS5_IJNS4_1CILi2EEENSA_ILi1EEESC_EEEEENS5_IJNSA_ILi128EEESF_SF_EEENS_12float_e4m3_tENS5_IJlSC_lEEESH_SI_NS4_8TiledMMAINS4_8MMA_AtomIJNS4_10MMA_TraitsINS4_25SM100_MMA_F8F6F4_2x1SM_SSEJSH_SH_fSF_SF_NS4_17integral_constantINS4_4UMMA5MajorELSP_0EEESQ_NSN_INSO_7ScaleInELSR_0EEESS_EEEEEENS4_6LayoutINS5_IJSC_SC_SC_EEENS5_IJNSA_ILi0EEESX_SX_EEEEENS5_IJNS4_10UnderscoreES10_S10_EEEEENS4_18SM100_TMA_2SM_LOADENS4_14ComposedLayoutINS4_7SwizzleILi3ELi4ELi3EEENS4_18smem_ptr_flag_bitsILi8EEENSV_INS5_IJNSA_ILi8EEESF_EEENS5_IJSF_SC_EEEEEEEvNS4_8identityES13_S1D_vS1E_EENS_8epilogue10collective18CollectiveEpilogueINS1G_23Sm100TmaWarpSpecializedILi2ELi2ELi32ELb0ELb0EEEJNS5_IJNSA_ILi64EEESF_SF_EEENS5_IJNSV_IS1L_SC_EENSV_INS5_IJNSA_ILi32EEESB_EEENS5_IJSC_S1L_EEEEEEEESH_SI_SH_SI_NS1G_6fusion15FusionCallbacksIS1K_NS1T_17LinearCombinationISH_fSH_fLNS_15FloatRoundStyleE2EEES1M_S1S_JEEENS4_5SM1004TMEM4LOAD26SM100_TMEM_LOAD_32dp32b32xENS4_13SM90_TMA_LOADENS14_INS15_ILi1ELi4ELi3EEES18_NSV_INS5_IJS19_S1O_EEENS5_IJS1O_SC_EEEEEEENS4_39AutoVectorizingCopyWithAssumedAlignmentILi128EEENS4_14SM90_TMA_STOREES28_S2A_S2A_EEEvvEEEEvNT_6ParamsE) ;  /* 0xffffff7002447950 */ /* 0x000fea0003c3ffff */
.L_x_190:
[----:B------:R-:W-:-:S00]  /*8ef0*/  BRA `(.L_x_190) ;  /* 0xfffffffc00fc7947 */ /* 0x000fc0000383ffff */
[----:B------:R-:W-:-:S00]  /*8f00*/  NOP ;  /* 0x0000000000007918 */ /* 0x000fc00000000000 */
[----:B------:R-:W-:-:S00]  /*8f10*/  NOP ;  /* 0x0000000000007918 */ /* 0x000fc00000000000 */
[----:B------:R-:W-:-:S00]  /*8f20*/  NOP ;  /* 0x0000000000007918 */ /* 0x000fc00000000000 */
[----:B------:R-:W-:-:S00]  /*8f30*/  NOP ;  /* 0x0000000000007918 */ /* 0x000fc00000000000 */
[----:B------:R-:W-:-:S00]  /*8f40*/  NOP ;  /* 0x0000000000007918 */ /* 0x000fc00000000000 */
[----:B------:R-:W-:-:S00]  /*8f50*/  NOP ;  /* 0x0000000000007918 */ /* 0x000fc00000000000 */
[----:B------:R-:W-:-:S00]  /*8f60*/  NOP ;  /* 0x0000000000007918 */ /* 0x000fc00000000000 */
[----:B------:R-:W-:-:S00]  /*8f70*/  NOP ;  /* 0x0000000000007918 */ /* 0x000fc00000000000 */
.L_x_191:


//--------------------- .nv.global.init           --------------------------
	.section	.nv.global.init,"aw",@progbits
.nv.global.init:
	.type		$str$27,@object
	.size		$str$27,($str$28 - $str$27)
$str$27:
        /*0000*/ 	.byte	0x28, 0x61, 0x64, 0x64, 0x72, 0x65, 0x73, 0x73, 0x20, 0x26, 0x20, 0x6d, 0x61, 0x73, 0x6b, 0x29
        /*0010*/ 	.byte	0x20, 0x3d, 0x3d, 0x20, 0x30, 0x00
	.type		$str$28,@object
	.size		$str$28,($str$26 - $str$28)
$str$28:
        /*0016*/ 	.byte	0x2f, 0x74, 0x6d, 0x70, 0x2f, 0x63, 0x75, 0x74, 0x6c, 0x61, 0x73, 0x73, 0x5f, 0x73, 0x77, 0x65
        /*0026*/ 	.byte	0x65, 0x70, 0x5f, 0x73, 0x72, 0x63, 0x2f, 0x69, 0x6e, 0x63, 0x6c, 0x75, 0x64, 0x65, 0x2f, 0x63
        /*0036*/ 	.byte	0x75, 0x74, 0x65, 0x2f, 0x70, 0x6f, 0x69, 0x6e, 0x74, 0x65, 0x72, 0x5f, 0x66, 0x6c, 0x61, 0x67
        /*0046*/ 	.byte	0x67, 0x65, 0x64, 0x2e, 0x68, 0x70, 0x70, 0x00
	.type		$str$26,@object
	.size		$str$26,($str$25 - $str$26)
$str$26:
        /*004e*/ 	.byte	0x2f, 0x74, 0x6d, 0x70, 0x2f, 0x63, 0x75, 0x74, 0x6c, 0x61, 0x73, 0x73, 0x5f, 0x73, 0x77, 0x65
        /*005e*/ 	.byte	0x65, 0x70, 0x5f, 0x73, 0x72, 0x63, 0x2f, 0x69, 0x6e, 0x63, 0x6c, 0x75, 0x64, 0x65, 0x2f, 0x63
        /*006e*/ 	.byte	0x75, 0x74, 0x65, 0x2f, 0x61, 0x74, 0x6f, 0x6d, 0x2f, 0x63, 0x6f, 0x70, 0x79, 0x5f, 0x74, 0x72
        /*007e*/ 	.byte	0x61, 0x69, 0x74, 0x73, 0x5f, 0x73, 0x6d, 0x31, 0x30, 0x30, 0x2e, 0x68, 0x70, 0x70, 0x00
	.type		$str$25,@object
	.size		$str$25,(__unnamed_1 - $str$25)
$str$25:
        /*008d*/ 	.byte	0x28, 0x28, 0x75, 0x69, 0x6e, 0x74, 0x33, 0x32, 0x5f, 0x74, 0x28, 0x74, 0x68, 0x72, 0x65, 0x61
        /*009d*/ 	.byte	0x64, 0x49, 0x64, 0x78, 0x2e, 0x78, 0x29, 0x20, 0x2f, 0x20, 0x33, 0x32, 0x29, 0x20, 0x25, 0x20
        /*00ad*/ 	.byte	0x34, 0x29, 0x20, 0x3d, 0x3d, 0x20, 0x28, 0x28, 0x28, 0x74, 0x6d, 0x65, 0x6d, 0x5f, 0x61, 0x64
        /*00bd*/ 	.byte	0x64, 0x72, 0x20, 0x3e, 0x3e, 0x20, 0x31, 0x36, 0x29, 0x20, 0x2f, 0x20, 0x33, 0x32, 0x29, 0x20
        /*00cd*/ 	.byte	0x25, 0x20, 0x34, 0x29, 0x00
	.type		__unnamed_1,@object
	.size		__unnamed_1,(__unnamed_2 - __unnamed_1)
__unnamed_1:
        /*00d2*/ 	.byte	0x61, 0x75, 0x74, 0x6f, 0x20, 0x63, 0x75, 0x74, 0x65, 0x3a, 0x3a, 0x61, 0x73, 0x5f, 0x70, 0x6f
        /* <DEDUP_REMOVED lines=24> */
        /*0262*/ 	.byte	0x3a, 0x3a, 0x43, 0x3c, 0x34, 0x30, 0x39, 0x36, 0x3e, 0x3e, 0x3e, 0x3e, 0x5d, 0x00
	.type		__unnamed_2,@object
	.size		__unnamed_2,(.L_2 - __unnamed_2)
__unnamed_2:
        /* <DEDUP_REMOVED lines=40> */
        /*04f0*/ 	.byte	0x74, 0x65, 0x3a, 0x3a, 0x43, 0x3c, 0x30, 0x3e, 0x3e, 0x3e, 0x3e, 0x5d, 0x00
.L_2:


//--------------------- .nv.shared._ZN7cutlass13device_kernelINS_4gemm6kernel13GemmUniversalIN4cute5tupleIJiiiiEEENS1_10collective13CollectiveMmaINS1_35MainloopSm100TmaUmmaWarpSpecializedILi13ELi2ELi4ENS5_IJNS4_1CILi2EEENSA_ILi1EEESC_EEEEENS5_IJNSA_ILi128EEESF_SF_EEENS_12float_e4m3_tENS5_IJlSC_lEEESH_SI_NS4_8TiledMMAINS4_8MMA_AtomIJNS4_10MMA_TraitsINS4_25SM100_MMA_F8F6F4_2x1SM_SSEJSH_SH_fSF_SF_NS4_17integral_constantINS4_4UMMA5MajorELSP_0EEESQ_NSN_INSO_7ScaleInELSR_0EEESS_EEEEEENS4_6LayoutINS5_IJSC_SC_SC_EEENS5_IJNSA_ILi0EEESX_SX_EEEEENS5_IJNS4_10UnderscoreES10_S10_EEEEENS4_18SM100_TMA_2SM_LOADENS4_14ComposedLayoutINS4_7SwizzleILi3ELi4ELi3EEENS4_18smem_ptr_flag_bitsILi8EEENSV_INS5_IJNSA_ILi8EEESF_EEENS5_IJSF_SC_EEEEEEEvNS4_8identityES13_S1D_vS1E_EENS_8epilogue10collective18CollectiveEpilogueINS1G_23Sm100TmaWarpSpecializedILi2ELi2ELi32ELb0ELb0EEEJNS5_IJNSA_ILi64EEESF_SF_EEENS5_IJNSV_IS1L_SC_EENSV_INS5_IJNSA_ILi32EEESB_EEENS5_IJSC_S1L_EEEEEEEESH_SI_SH_SI_NS1G_6fusion15FusionCallbacksIS1K_NS1T_17LinearCombinationISH_fSH_fLNS_15FloatRoundStyleE2EEES1M_S1S_JEEENS4_5SM1004TMEM4LOAD26SM100_TMEM_LOAD_32dp32b32xENS4_13SM90_TMA_LOADENS14_INS15_ILi1ELi4ELi3EEES18_NSV_INS5_IJS19_S1O_EEENS5_IJS1O_SC_EEEEEEENS4_39AutoVectorizingCopyWithAssumedAlignmentILi128EEENS4_14SM90_TMA_STOREES28_S2A_S2A_EEEvvEEEEvNT_6ParamsE --------------------------
	.section	.nv.shared._ZN7cutlass13device_kernelINS_4gemm6kernel13GemmUniversalIN4cute5tupleIJiiiiEEENS1_10collective13CollectiveMmaINS1_35MainloopSm100TmaUmmaWarpSpecializedILi13ELi2ELi4ENS5_IJNS4_1CILi2EEENSA_ILi1EEESC_EEEEENS5_IJNSA_ILi128EEESF_SF_EEENS_12float_e4m3_tENS5_IJlSC_lEEESH_SI_NS4_8TiledMMAINS4_8MMA_AtomIJNS4_10MMA_TraitsINS4_25SM100_MMA_F8F6F4_2x1SM_SSEJSH_SH_fSF_SF_NS4_17integral_constantINS4_4UMMA5MajorELSP_0EEESQ_NSN_INSO_7ScaleInELSR_0EEESS_EEEEEENS4_6LayoutINS5_IJSC_SC_SC_EEENS5_IJNSA_ILi0EEESX_SX_EEEEENS5_IJNS4_10UnderscoreES10_S10_EEEEENS4_18SM100_TMA_2SM_LOADENS4_14ComposedLayoutINS4_7SwizzleILi3ELi4ELi3EEENS4_18smem_ptr_flag_bitsILi8EEENSV_INS5_IJNSA_ILi8EEESF_EEENS5_IJSF_SC_EEEEEEEvNS4_8identityES13_S1D_vS1E_EENS_8epilogue10collective18CollectiveEpilogueINS1G_23Sm100TmaWarpSpecializedILi2ELi2ELi32ELb0ELb0EEEJNS5_IJNSA_ILi64EEESF_SF_EEENS5_IJNSV_IS1L_SC_EENSV_INS5_IJNSA_ILi32EEESB_EEENS5_IJSC_S1L_EEEEEEEESH_SI_SH_SI_NS1G_6fusion15FusionCallbacksIS1K_NS1T_17LinearCombinationISH_fSH_fLNS_15FloatRoundStyleE2EEES1M_S1S_JEEENS4_5SM1004TMEM4LOAD26SM100_TMEM_LOAD_32dp32b32xENS4_13SM90_TMA_LOADENS14_INS15_ILi1ELi4ELi3EEES18_NSV_INS5_IJS19_S1O_EEENS5_IJS1O_SC_EEEEEEENS4_39AutoVectorizingCopyWithAssumedAlignmentILi128EEENS4_14SM90_TMA_STOREES28_S2A_S2A_EEEvvEEEEvNT_6ParamsE,"aw",@nobits
	.sectionflags	@""
	.align	16
	.zero		1024


//--------------------- .nv.shared.reserved.0     --------------------------
	.section	.nv.shared.reserved.0,"aw",@nobits
	.weak		__nv_reservedSMEM_offset_0_alias
	.size		__nv_reservedSMEM_offset_0_alias, 0, 64
	.other		__nv_reservedSMEM_offset_0_alias,@"STO_CUDA_RESERVED_SHARED STV_DEFAULT"
__nv_reservedSMEM_offset_0_alias:
	.zero		0
.nv.shared.reserved.0:
	.zero		64
	.weak		__nv_reservedSMEM_tcgen05_partition
	.type		__nv_reservedSMEM_tcgen05_partition,@object
	.size		__nv_reservedSMEM_tcgen05_partition,(.L_0 - __nv_reservedSMEM_tcgen05_partition)
__nv_reservedSMEM_tcgen05_partition:
	.zero		32
.L_0:


//--------------------- .nv.global                --------------------------
	.section	.nv.global,"aw",@nobits
.nv.global:
	.type		_ZN40_INTERNAL_c0af98a3_4_k_cu_fdf8e06f_271464cute1_E,@object
	.size		_ZN40_INTERNAL_c0af98a3_4_k_cu_fdf8e06f_271464cute1_E,(_ZN40_INTERNAL_c0af98a3_4_k_cu_fdf8e06f_271464cuda3std3__45__cpo6cbeginE - _ZN40_INTERNAL_c0af98a3_4_k_cu_fdf8e06f_271464cute1_E)
_ZN40_INTERNAL_c0af98a3_4_k_cu_fdf8e06f_271464cute1_E:
	.zero		1
	.type		_ZN40_INTERNAL_c0af98a3_4_k_cu_fdf8e06f_271464cuda3std3__45__cpo6cbeginE,@object
	.size		_ZN40_INTERNAL_c0af98a3_4_k_cu_fdf8e06f_271464cuda3std3__45__cpo6cbeginE,(_ZN40_INTERNAL_c0af98a3_4_k_cu_fdf8e06f_271464cuda3std3__48in_placeE - _ZN40_INTERNAL_c0af98a3_4_k_cu_fdf8e06f_271464cuda3std3__45__cpo6cbeginE)
_ZN40_INTERNAL_c0af98a3_4_k_cu_fdf8e06f_271464cuda3std3__45__cpo6cbeginE:
	.zero		1
	.type		_ZN40_INTERNAL_c0af98a3_4_k_cu_fdf8e06f_271464cuda3std3__48in_placeE,@object
	.size		_ZN40_INTERNAL_c0af98a3_4_k_cu_fdf8e06f_271464cuda3std3__48in_placeE,(_ZN40_INTERNAL_c0af98a3_4_k_cu_fdf8e06f_271464cuda3std6ranges3__45__cpo9iter_moveE - _ZN40_INTERNAL_c0af98a3_4_k_cu_fdf8e06f_271464cuda3std3__48in_placeE)
_ZN40_INTERNAL_c0af98a3_4_k_cu_fdf8e06f_271464cuda3std3__48in_placeE:
	.zero		1
	.type		_ZN40_INTERNAL_c0af98a3_4_k_cu_fdf8e06f_271464cuda3std6ranges3__45__cpo9iter_moveE,@object
	.size		_ZN40_INTERNAL_c0af98a3_4_k_cu_fdf8e06f_271464cuda3std6ranges3__45__cpo9iter_moveE,(_ZN40_INTERNAL_c0af98a3_4_k_cu_fdf8e06f_271464cuda3std3__45__cpo5beginE - _ZN40_INTERNAL_c0af98a3_4_k_cu_fdf8e06f_271464cuda3std6ranges3__45__cpo9iter_moveE)
_ZN40_INTERNAL_c0af98a3_4_k_cu_fdf8e06f_271464cuda3std6ranges3__45__cpo9iter_moveE:
	.zero		1
	.type		_ZN40_INTERNAL_c0af98a3_4_k_cu_fdf8e06f_271464cuda3std3__45__cpo5beginE,@object
	.size		_ZN40_INTERNAL_c0af98a3_4_k_cu_fdf8e06f_271464cuda3std3__45__cpo5beginE,(_ZN40_INTERNAL_c0af98a3_4_k_cu_fdf8e06f_271464cuda3std3__442_GLOBAL__N__c0af98a3_4_k_cu_fdf8e06f_271466ignoreE - _ZN40_INTERNAL_c0af98a3_4_k_cu_fdf8e06f_271464cuda3std3__45__cpo5beginE)
_ZN40_INTERNAL_c0af98a3_4_k_cu_fdf8e06f_271464cuda3std3__45__cpo5beginE:
	.zero		1
	.type		_ZN40_INTERNAL_c0af98a3_4_k_cu_fdf8e06f_271464cuda3std3__442_GLOBAL__N__c0af98a3_4_k_cu_fdf8e06f_271466ignoreE,@object
	.size		_ZN40_INTERNAL_c0af98a3_4_k_cu_fdf8e06f_271464cuda3std3__442_GLOBAL__N__c0af98a3_4_k_cu_fdf8e06f_271466ignoreE,(_ZN40_INTERNAL_c0af98a3_4_k_cu_fdf8e06f_271464cute7productE - _ZN40_INTERNAL_c0af98a3_4_k_cu_fdf8e06f_271464cuda3std3__442_GLOBAL__N__c0af98a3_4_k_cu_fdf8e06f_271466ignoreE)
_ZN40_INTERNAL_c0af98a3_4_k_cu_fdf8e06f_271464cuda3std3__442_GLOBAL__N__c0af98a3_4_k_cu_fdf8e06f_271466ignoreE:
	.zero		1
	.type		_ZN40_INTERNAL_c0af98a3_4_k_cu_fdf8e06f_271464cute7productE,@object
	.size		_ZN40_INTERNAL_c0af98a3_4_k_cu_fdf8e06f_271464cute7productE,(_ZN40_INTERNAL_c0af98a3_4_k_cu_fdf8e06f_271464cuda3std3__45__cpo3endE - _ZN40_INTERNAL_c0af98a3_4_k_cu_fdf8e06f_271464cute7productE)
_ZN40_INTERNAL_c0af98a3_4_k_cu_fdf8e06f_271464cute7productE:
	.zero		1
	.type		_ZN40_INTERNAL_c0af98a3_4_k_cu_fdf8e06f_271464cuda3std3__45__cpo3endE,@object
	.size		_ZN40_INTERNAL_c0af98a3_4_k_cu_fdf8e06f_271464cuda3std3__45__cpo3endE,(_ZN40_INTERNAL_c0af98a3_4_k_cu_fdf8e06f_271464cuda3std3__419piecewise_constructE - _ZN40_INTERNAL_c0af98a3_4_k_cu_fdf8e06f_271464cuda3std3__45__cpo3endE)
_ZN40_INTERNAL_c0af98a3_4_k_cu_fdf8e06f_271464cuda3std3__45__cpo3endE:
	.zero		1
	.type		_ZN40_INTERNAL_c0af98a3_4_k_cu_fdf8e06f_271464cuda3std3__419piecewise_constructE,@object
	.size		_ZN40_INTERNAL_c0af98a3_4_k_cu_fdf8e06f_271464cuda3std3__419piecewise_constructE,(_ZN40_INTERNAL_c0af98a3_4_k_cu_fdf8e06f_271464cuda3std3__45__cpo4cendE - _ZN40_INTERNAL_c0af98a3_4_k_cu_fdf8e06f_271464cuda3std3__419piecewise_constructE)
_ZN40_INTERNAL_c0af98a3_4_k_cu_fdf8e06f_271464cuda3std3__419piecewise_constructE:
	.zero		1
	.type		_ZN40_INTERNAL_c0af98a3_4_k_cu_fdf8e06f_271464cuda3std3__45__cpo4cendE,@object
	.size		_ZN40_INTERNAL_c0af98a3_4_k_cu_fdf8e06f_271464cuda3std3__45__cpo4cendE,(_ZN40_INTERNAL_c0af98a3_4_k_cu_fdf8e06f_271464cuda3std6ranges3__45__cpo4swapE - _ZN40_INTERNAL_c0af98a3_4_k_cu_fdf8e06f_271464cuda3std3__45__cpo4cendE)
_ZN40_INTERNAL_c0af98a3_4_k_cu_fdf8e06f_271464cuda3std3__45__cpo4cendE:
	.zero		1
	.type		_ZN40_INTERNAL_c0af98a3_4_k_cu_fdf8e06f_271464cuda3std6ranges3__45__cpo4swapE,@object
	.size		_ZN40_INTERNAL_c0af98a3_4_k_cu_fdf8e06f_271464cuda3std6ranges3__45__cpo4swapE,(.L_10 - _ZN40_INTERNAL_c0af98a3_4_k_cu_fdf8e06f_271464cuda3std6ranges3__45__cpo4swapE)
_ZN40_INTERNAL_c0af98a3_4_k_cu_fdf8e06f_271464cuda3std6ranges3__45__cpo4swapE:
	.zero		1
.L_10:


//--------------------- .nv.constant0._ZN7cutlass13device_kernelINS_4gemm6kernel13GemmUniversalIN4cute5tupleIJiiiiEEENS1_10collective13CollectiveMmaINS1_35MainloopSm100TmaUmmaWarpSpecializedILi13ELi2ELi4ENS5_IJNS4_1CILi2EEENSA_ILi1EEESC_EEEEENS5_IJNSA_ILi128EEESF_SF_EEENS_12float_e4m3_tENS5_IJlSC_lEEESH_SI_NS4_8TiledMMAINS4_8MMA_AtomIJNS4_10MMA_TraitsINS4_25SM100_MMA_F8F6F4_2x1SM_SSEJSH_SH_fSF_SF_NS4_17integral_constantINS4_4UMMA5MajorELSP_0EEESQ_NSN_INSO_7ScaleInELSR_0EEESS_EEEEEENS4_6LayoutINS5_IJSC_SC_SC_EEENS5_IJNSA_ILi0EEESX_SX_EEEEENS5_IJNS4_10UnderscoreES10_S10_EEEEENS4_18SM100_TMA_2SM_LOADENS4_14ComposedLayoutINS4_7SwizzleILi3ELi4ELi3EEENS4_18smem_ptr_flag_bitsILi8EEENSV_INS5_IJNSA_ILi8EEESF_EEENS5_IJSF_SC_EEEEEEEvNS4_8identityES13_S1D_vS1E_EENS_8epilogue10collective18CollectiveEpilogueINS1G_23Sm100TmaWarpSpecializedILi2ELi2ELi32ELb0ELb0EEEJNS5_IJNSA_ILi64EEESF_SF_EEENS5_IJNSV_IS1L_SC_EENSV_INS5_IJNSA_ILi32EEESB_EEENS5_IJSC_S1L_EEEEEEEESH_SI_SH_SI_NS1G_6fusion15FusionCallbacksIS1K_NS1T_17LinearCombinationISH_fSH_fLNS_15FloatRoundStyleE2EEES1M_S1S_JEEENS4_5SM1004TMEM4LOAD26SM100_TMEM_LOAD_32dp32b32xENS4_13SM90_TMA_LOADENS14_INS15_ILi1ELi4ELi3EEES18_NSV_INS5_IJS19_S1O_EEENS5_IJS1O_SC_EEEEEEENS4_39AutoVectorizingCopyWithAssumedAlignmentILi128EEENS4_14SM90_TMA_STOREES28_S2A_S2A_EEEvvEEEEvNT_6ParamsE --------------------------
	.section	.nv.constant0._ZN7cutlass13device_kernelINS_4gemm6kernel13GemmUniversalIN4cute5tupleIJiiiiEEENS1_10collective13CollectiveMmaINS1_35MainloopSm100TmaUmmaWarpSpecializedILi13ELi2ELi4ENS5_IJNS4_1CILi2EEENSA_ILi1EEESC_EEEEENS5_IJNSA_ILi128EEESF_SF_EEENS_12float_e4m3_tENS5_IJlSC_lEEESH_SI_NS4_8TiledMMAINS4_8MMA_AtomIJNS4_10MMA_TraitsINS4_25SM100_MMA_F8F6F4_2x1SM_SSEJSH_SH_fSF_SF_NS4_17integral_constantINS4_4UMMA5MajorELSP_0EEESQ_NSN_INSO_7ScaleInELSR_0EEESS_EEEEEENS4_6LayoutINS5_IJSC_SC_SC_EEENS5_IJNSA_ILi0EEESX_SX_EEEEENS5_IJNS4_10UnderscoreES10_S10_EEEEENS4_18SM100_TMA_2SM_LOADENS4_14ComposedLayoutINS4_7SwizzleILi3ELi4ELi3EEENS4_18smem_ptr_flag_bitsILi8EEENSV_INS5_IJNSA_ILi8EEESF_EEENS5_IJSF_SC_EEEEEEEvNS4_8identityES13_S1D_vS1E_EENS_8epilogue10collective18CollectiveEpilogueINS1G_23Sm100TmaWarpSpecializedILi2ELi2ELi32ELb0ELb0EEEJNS5_IJNSA_ILi64EEESF_SF_EEENS5_IJNSV_IS1L_SC_EENSV_INS5_IJNSA_ILi32EEESB_EEENS5_IJSC_S1L_EEEEEEEESH_SI_SH_SI_NS1G_6fusion15FusionCallbacksIS1K_NS1T_17LinearCombinationISH_fSH_fLNS_15FloatRoundStyleE2EEES1M_S1S_JEEENS4_5SM1004TMEM4LOAD26SM100_TMEM_LOAD_32dp32b32xENS4_13SM90_TMA_LOADENS14_INS15_ILi1ELi4ELi3EEES18_NSV_INS5_IJS19_S1O_EEENS5_IJS1O_SC_EEEEEEENS4_39AutoVectorizingCopyWithAssumedAlignmentILi128EEENS4_14SM90_TMA_STOREES28_S2A_S2A_EEEvvEEEEvNT_6ParamsE,"a",@progbits
	.sectionflags	@""
	.align	4
.nv.constant0._ZN7cutlass13device_kernelINS_4gemm6kernel13GemmUniversalIN4cute5tupleIJiiiiEEENS1_10collective13CollectiveMmaINS1_35MainloopSm100TmaUmmaWarpSpecializedILi13ELi2ELi4ENS5_IJNS4_1CILi2EEENSA_ILi1EEESC_EEEEENS5_IJNSA_ILi128EEESF_SF_EEENS_12float_e4m3_tENS5_IJlSC_lEEESH_SI_NS4_8TiledMMAINS4_8MMA_AtomIJNS4_10MMA_TraitsINS4_25SM100_MMA_F8F6F4_2x1SM_SSEJSH_SH_fSF_SF_NS4_17integral_constantINS4_4UMMA5MajorELSP_0EEESQ_NSN_INSO_7ScaleInELSR_0EEESS_EEEEEENS4_6LayoutINS5_IJSC_SC_SC_EEENS5_IJNSA_ILi0EEESX_SX_EEEEENS5_IJNS4_10UnderscoreES10_S10_EEEEENS4_18SM100_TMA_2SM_LOADENS4_14ComposedLayoutINS4_7SwizzleILi3ELi4ELi3EEENS4_18smem_ptr_flag_bitsILi8EEENSV_INS5_IJNSA_ILi8EEESF_EEENS5_IJSF_SC_EEEEEEEvNS4_8identityES13_S1D_vS1E_EENS_8epilogue10collective18CollectiveEpilogueINS1G_23Sm100TmaWarpSpecializedILi2ELi2ELi32ELb0ELb0EEEJNS5_IJNSA_ILi64EEESF_SF_EEENS5_IJNSV_IS1L_SC_EENSV_INS5_IJNSA_ILi32EEESB_EEENS5_IJSC_S1L_EEEEEEEESH_SI_SH_SI_NS1G_6fusion15FusionCallbacksIS1K_NS1T_17LinearCombinationISH_fSH_fLNS_15FloatRoundStyleE2EEES1M_S1S_JEEENS4_5SM1004TMEM4LOAD26SM100_TMEM_LOAD_32dp32b32xENS4_13SM90_TMA_LOADENS14_INS15_ILi1ELi4ELi3EEES18_NSV_INS5_IJS19_S1O_EEENS5_IJS1O_SC_EEEEEEENS4_39AutoVectorizingCopyWithAssumedAlignmentILi128EEENS4_14SM90_TMA_STOREES28_S2A_S2A_EEEvvEEEEvNT_6ParamsE:
	.zero		2944


//--------------------- SYMBOLS --------------------------

	.type		.nv.reservedSmem.offset0,@object
	.size		.nv.reservedSmem.offset0,0x4
	.type		.nv.reservedSmem.cap,@object
	.size		.nv.reservedSmem.cap,0x4
	.type		__assertfail,@function
